	.target	sm_100a

	.elftype	@"ET_EXEC"


//--------------------- .note.nv.tkinfo           --------------------------
	.section	.note.nv.tkinfo,"",@"SHT_NOTE"
	.sectionflags	@"SHF_NOTE_NV_TKINFO"
	.tkinfo
        /*0018*/ 	.word	0x00000081
        /*0030*/ 	.string	""
        /*0030*/ 	.string	"ptxas-blackwell"
        /*0030*/ 	.string	"Cuda compilation tools, release 12.9, V12.9.86"
        /*0030*/ 	.string	"Build cuda_12.9.r12.9/compiler.36037853_0"
        /*0030*/ 	.string	"-v  -suppress-debug-info  -lineinfo  -arch sm_100a "



//--------------------- .note.nv.cuver            --------------------------
	.section	.note.nv.cuver,"",@"SHT_NOTE"
	.sectionflags	@"SHF_NOTE_NV_CUVER"
        /*0018*/ 	.short	0x0001
        /*001a*/ 	.short	0x0064
        /*001c*/ 	.short	0x0001
        /*001e*/ 	.short	0x0000
        /*0020*/ 	.short	0x0001
        /*0022*/ 	.short	0x0000


//--------------------- .nv.info                  --------------------------
	.section	.nv.info,"",@"SHT_CUDA_INFO"
	.align	4


	//----- nvinfo : EIATTR_REGCOUNT
	.align		4
        /*0000*/ 	.byte	0x04, 0x2f
        /*0002*/ 	.short	(.L_4 - .L_3)
	.align		4
.L_3:
        /*0004*/ 	.word	index@(gluon_tcgen05)
        /*0008*/ 	.word	0x00000047


	//----- nvinfo : EIATTR_FRAME_SIZE
	.align		4
.L_4:
        /*000c*/ 	.byte	0x04, 0x11
        /*000e*/ 	.short	(.L_6 - .L_5)
	.align		4
.L_5:
        /*0010*/ 	.word	index@($__internal_2_$__cuda_sm10x_tcgen05_guardrail_trap_unallocated_columns_being_dealloced)
        /*0014*/ 	.word	0x00000000


	//----- nvinfo : EIATTR_FRAME_SIZE
	.align		4
.L_6:
        /*0018*/ 	.byte	0x04, 0x11
        /*001a*/ 	.short	(.L_8 - .L_7)
	.align		4
.L_7:
        /*001c*/ 	.word	index@($__internal_1_$__cuda_sm10x_tcgen05_guardrail_trap_phase_invalid_during_alloc)
        /*0020*/ 	.word	0x00000000


	//----- nvinfo : EIATTR_FRAME_SIZE
	.align		4
.L_8:
        /*0024*/ 	.byte	0x04, 0x11
        /*0026*/ 	.short	(.L_10 - .L_9)
	.align		4
.L_9:
        /*0028*/ 	.word	index@($__internal_0_$__cuda_sm10x_tcgen05_guardrail_trap_col_being_dealloced_not_returned_by_alloc)
        /*002c*/ 	.word	0x00000000


	//----- nvinfo : EIATTR_FRAME_SIZE
	.align		4
.L_10:
        /*0030*/ 	.byte	0x04, 0x11
        /*0032*/ 	.short	(.L_12 - .L_11)
	.align		4
.L_11:
        /*0034*/ 	.word	index@(gluon_tcgen05)
        /*0038*/ 	.word	0x00000000


	//----- nvinfo : EIATTR_MIN_STACK_SIZE
	.align		4
.L_12:
        /*003c*/ 	.byte	0x04, 0x12
        /*003e*/ 	.short	(.L_14 - .L_13)
	.align		4
.L_13:
        /*0040*/ 	.word	index@(gluon_tcgen05)
        /*0044*/ 	.word	0x00000000
.L_14:


//--------------------- .nv.info.gluon_tcgen05    --------------------------
	.section	.nv.info.gluon_tcgen05,"",@"SHT_CUDA_INFO"
	.sectionflags	@""
	.align	4


	//----- nvinfo : EIATTR_CUDA_API_VERSION
	.align		4
        /*0000*/ 	.byte	0x04, 0x37
        /*0002*/ 	.short	(.L_16 - .L_15)
.L_15:
        /*0004*/ 	.word	0x00000081


	//----- nvinfo : EIATTR_KPARAM_INFO
	.align		4
.L_16:
        /*0008*/ 	.byte	0x04, 0x17
        /*000a*/ 	.short	(.L_18 - .L_17)
.L_17:
        /*000c*/ 	.word	0x00000000
        /*0010*/ 	.short	0x000a
        /*0012*/ 	.short	0x0048
        /*0014*/ 	.byte	0x00, 0xf4, 0x21, 0x00


	//----- nvinfo : EIATTR_KPARAM_INFO
	.align		4
.L_18:
        /*0018*/ 	.byte	0x04, 0x17
        /*001a*/ 	.short	(.L_20 - .L_19)
.L_19:
        /*001c*/ 	.word	0x00000000
        /*0020*/ 	.short	0x0009
        /*0022*/ 	.short	0x0040
        /*0024*/ 	.byte	0x00, 0xf4, 0x21, 0x00


	//----- nvinfo : EIATTR_KPARAM_INFO
	.align		4
.L_20:
        /*0028*/ 	.byte	0x04, 0x17
        /*002a*/ 	.short	(.L_22 - .L_21)
.L_21:
        /*002c*/ 	.word	0x00000000
        /*0030*/ 	.short	0x0008
        /*0032*/ 	.short	0x0038
        /*0034*/ 	.byte	0x00, 0xf0, 0x21, 0x00


	//----- nvinfo : EIATTR_KPARAM_INFO
	.align		4
.L_22:
        /*0038*/ 	.byte	0x04, 0x17
        /*003a*/ 	.short	(.L_24 - .L_23)
.L_23:
        /*003c*/ 	.word	0x00000000
        /*0040*/ 	.short	0x0007
        /*0042*/ 	.short	0x0030
        /*0044*/ 	.byte	0x00, 0xf0, 0x21, 0x00


	//----- nvinfo : EIATTR_KPARAM_INFO
	.align		4
.L_24:
        /*0048*/ 	.byte	0x04, 0x17
        /*004a*/ 	.short	(.L_26 - .L_25)
.L_25:
        /*004c*/ 	.word	0x00000000
        /*0050*/ 	.short	0x0006
        /*0052*/ 	.short	0x0028
        /*0054*/ 	.byte	0x00, 0xf0, 0x21, 0x00


	//----- nvinfo : EIATTR_KPARAM_INFO
	.align		4
.L_26:
        /*0058*/ 	.byte	0x04, 0x17
        /*005a*/ 	.short	(.L_28 - .L_27)
.L_27:
        /*005c*/ 	.word	0x00000000
        /*0060*/ 	.short	0x0005
        /*0062*/ 	.short	0x0020
        /*0064*/ 	.byte	0x00, 0xf0, 0x11, 0x00


	//----- nvinfo : EIATTR_KPARAM_INFO
	.align		4
.L_28:
        /*0068*/ 	.byte	0x04, 0x17
        /*006a*/ 	.short	(.L_30 - .L_29)
.L_29:
        /*006c*/ 	.word	0x00000000
        /*0070*/ 	.short	0x0004
        /*0072*/ 	.short	0x001c
        /*0074*/ 	.byte	0x00, 0xf0, 0x11, 0x00


	//----- nvinfo : EIATTR_KPARAM_INFO
	.align		4
.L_30:
        /*0078*/ 	.byte	0x04, 0x17
        /*007a*/ 	.short	(.L_32 - .L_31)
.L_31:
        /*007c*/ 	.word	0x00000000
        /*0080*/ 	.short	0x0003
        /*0082*/ 	.short	0x0018
        /*0084*/ 	.byte	0x00, 0xf0, 0x11, 0x00


	//----- nvinfo : EIATTR_KPARAM_INFO
	.align		4
.L_32:
        /*0088*/ 	.byte	0x04, 0x17
        /*008a*/ 	.short	(.L_34 - .L_33)
.L_33:
        /*008c*/ 	.word	0x00000000
        /*0090*/ 	.short	0x0002
        /*0092*/ 	.short	0x0010
        /*0094*/ 	.byte	0x00, 0xf4, 0x21, 0x00


	//----- nvinfo : EIATTR_KPARAM_INFO
	.align		4
.L_34:
        /*0098*/ 	.byte	0x04, 0x17
        /*009a*/ 	.short	(.L_36 - .L_35)
.L_35:
        /*009c*/ 	.word	0x00000000
        /*00a0*/ 	.short	0x0001
        /*00a2*/ 	.short	0x0008
        /*00a4*/ 	.byte	0x00, 0xf4, 0x21, 0x00


	//----- nvinfo : EIATTR_KPARAM_INFO
	.align		4
.L_36:
        /*00a8*/ 	.byte	0x04, 0x17
        /*00aa*/ 	.short	(.L_38 - .L_37)
.L_37:
        /*00ac*/ 	.word	0x00000000
        /*00b0*/ 	.short	0x0000
        /*00b2*/ 	.short	0x0000
        /*00b4*/ 	.byte	0x00, 0xf4, 0x21, 0x00


	//----- nvinfo : EIATTR_AT_ENTRY_FRAGMENTS
	.align		4
.L_38:
        /*00b8*/ 	.byte	0x04, 0x4f
        /*00ba*/ 	.short	(.L_40 - .L_39)


	//   ....[0]....
.L_39:
        /*00bc*/ 	.word	0x00000004


	//----- nvinfo : EIATTR_RESERVED_SMEM_USED
	.align		4
.L_40:
        /*00c0*/ 	.byte	0x01, 0x41
	.zero		2


	//----- nvinfo : EIATTR_SPARSE_MMA_MASK
	.align		4
        /*00c4*/ 	.byte	0x03, 0x50
        /*00c6*/ 	.short	0x0000


	//----- nvinfo : EIATTR_TCGEN05_1CTA_USED
	.align		4
        /*00c8*/ 	.byte	0x01, 0x51
	.zero		2


	//----- nvinfo : EIATTR_MAXREG_COUNT
	.align		4
        /*00cc*/ 	.byte	0x03, 0x1b
        /*00ce*/ 	.short	0x00ff


	//----- nvinfo : EIATTR_NUM_BARRIERS
	.align		4
        /*00d0*/ 	.byte	0x02, 0x4c
        /*00d2*/ 	.byte	0x01
	.zero		1


	//----- nvinfo : EIATTR_INT_WARP_WIDE_INSTR_OFFSETS
	.align		4
        /*00d4*/ 	.byte	0x04, 0x31
        /*00d6*/ 	.short	(.L_42 - .L_41)


	//   ....[0]....
.L_41:
        /*00d8*/ 	.word	0x00001760


	//   ....[1]....
        /*00dc*/ 	.word	0x00001780


	//   ....[2]....
        /*00e0*/ 	.word	0x00001800


	//   ....[3]....
        /*00e4*/ 	.word	0x00001920


	//   ....[4]....
        /*00e8*/ 	.word	0x00001990


	//   ....[5]....
        /*00ec*/ 	.word	0x000019a0


	//   ....[6]....
        /*00f0*/ 	.word	0x000019f0


	//   ....[7]....
        /*00f4*/ 	.word	0x00001d90


	//   ....[8]....
        /*00f8*/ 	.word	0x00001da0


	//   ....[9]....
        /*00fc*/ 	.word	0x00001f00


	//   ....[10]....
        /*0100*/ 	.word	0x00001f50


	//   ....[11]....
        /*0104*/ 	.word	0x00001f60


	//   ....[12]....
        /*0108*/ 	.word	0x00001fa0


	//   ....[13]....
        /*010c*/ 	.word	0x000021f0


	//   ....[14]....
        /*0110*/ 	.word	0x00002200


	//   ....[15]....
        /*0114*/ 	.word	0x000023f0


	//   ....[16]....
        /*0118*/ 	.word	0x00002400


	//   ....[17]....
        /*011c*/ 	.word	0x000028f0


	//   ....[18]....
        /*0120*/ 	.word	0x00002940


	//----- nvinfo : EIATTR_COOP_GROUP_MASK_REGIDS
	.align		4
.L_42:
        /*0124*/ 	.byte	0x04, 0x29
        /*0126*/ 	.short	(.L_44 - .L_43)


	//   ....[0]....
.L_43:
        /*0128*/ 	.word	0xffffffff


	//   ....[1]....
        /*012c*/ 	.word	0xffffffff


	//   ....[2]....
        /*0130*/ 	.word	0xffffffff


	//   ....[3]....
        /*0134*/ 	.word	0xffffffff


	//   ....[4]....
        /*0138*/ 	.word	0xffffffff


	//   ....[5]....
        /*013c*/ 	.word	0xffffffff


	//   ....[6]....
        /*0140*/ 	.word	0xffffffff


	//   ....[7]....
        /*0144*/ 	.word	0xffffffff


	//   ....[8]....
        /*0148*/ 	.word	0xffffffff


	//   ....[9]....
        /*014c*/ 	.word	0xffffffff


	//----- nvinfo : EIATTR_COOP_GROUP_INSTR_OFFSETS
	.align		4
.L_44:
        /*0150*/ 	.byte	0x04, 0x28
        /*0152*/ 	.short	(.L_46 - .L_45)


	//   ....[0]....
.L_45:
        /*0154*/ 	.word	0x00000050


	//   ....[1]....
        /*0158*/ 	.word	0x00000310


	//   ....[2]....
        /*015c*/ 	.word	0x00000500


	//   ....[3]....
        /*0160*/ 	.word	0x000009a0


	//   ....[4]....
        /*0164*/ 	.word	0x00000ae0


	//   ....[5]....
        /*0168*/ 	.word	0x00000fe0


	//   ....[6]....
        /*016c*/ 	.word	0x00001120


	//   ....[7]....
        /*0170*/ 	.word	0x00001610


	//   ....[8]....
        /*0174*/ 	.word	0x00002780


	//   ....[9]....
        /*0178*/ 	.word	0x000029f0


	//----- nvinfo : EIATTR_VRC_CTA_INIT_COUNT
	.align		4
.L_46:
        /*017c*/ 	.byte	0x02, 0x4a
        /*017e*/ 	.byte	0x80
	.zero		1


	//----- nvinfo : EIATTR_MBARRIER_INSTR_OFFSETS
	.align		4
        /*0180*/ 	.byte	0x04, 0x39
        /*0182*/ 	.short	(.L_48 - .L_47)


	//   ....[0]....
.L_47:
        /*0184*/ 	.word	0x00001820
        /*0188*/ 	.word	0x000000ff
        /*018c*/ 	.word	0x0000c000
        /*0190*/ 	.short	0x0100
        /*0192*/ 	.byte	0x08
	.zero		1


	//   ....[1]....
        /*0194*/ 	.word	0x00001830
        /*0198*/ 	.word	0x000000ff
        /*019c*/ 	.word	0x0000c010
        /*01a0*/ 	.short	0x0100
        /*01a2*/ 	.byte	0x08
	.zero		1


	//   ....[2]....
        /*01a4*/ 	.word	0x00001b90
        /*01a8*/ 	.word	0x000000ff
        /*01ac*/ 	.word	0x0000c000
        /*01b0*/ 	.short	0x010a
        /*01b2*/ 	.byte	0x08
	.zero		1


	//   ....[3]....
        /*01b4*/ 	.word	0x00001df0
        /*01b8*/ 	.word	0x000000ff
        /*01bc*/ 	.word	0x0000c010
        /*01c0*/ 	.short	0x010a
        /*01c2*/ 	.byte	0x08
	.zero		1


	//   ....[4]....
        /*01c4*/ 	.word	0x00002010
        /*01c8*/ 	.word	0x000000ff
        /*01cc*/ 	.word	0x0000c000
        /*01d0*/ 	.short	0x010a
        /*01d2*/ 	.byte	0x08
	.zero		1


	//   ....[5]....
        /*01d4*/ 	.word	0x00002240
        /*01d8*/ 	.word	0x000000ff
        /*01dc*/ 	.word	0x0000c010
        /*01e0*/ 	.short	0x010a
        /*01e2*/ 	.byte	0x08
	.zero		1


	//   ....[6]....
        /*01e4*/ 	.word	0x000022d0
        /*01e8*/ 	.word	0x000000ff
        /*01ec*/ 	.word	0x0000c000
        /*01f0*/ 	.short	0x0108
        /*01f2*/ 	.byte	0x08
	.zero		1


	//   ....[7]....
        /*01f4*/ 	.word	0x000022e0
        /*01f8*/ 	.word	0x000000ff
        /*01fc*/ 	.word	0x0000c010
        /*0200*/ 	.short	0x0108
        /*0202*/ 	.byte	0x08
	.zero		1


	//   ....[8]....
        /*0204*/ 	.word	0x00002a10
        /*0208*/ 	.word	0x000000ff
        /*020c*/ 	.word	0x0000c000
        /*0210*/ 	.short	0x010a
        /*0212*/ 	.byte	0x08
	.zero		1


	//   ....[9]....
        /*0214*/ 	.word	0x00002a40
        /*0218*/ 	.word	0x000000ff
        /*021c*/ 	.word	0x0000c010
        /*0220*/ 	.short	0x010a
        /*0222*/ 	.byte	0x08
	.zero		1


	//   ....[10]....
        /*0224*/ 	.word	0x00002a70
        /*0228*/ 	.word	0x000000ff
        /*022c*/ 	.word	0x0000c000
        /*0230*/ 	.short	0x010a
        /*0232*/ 	.byte	0x08
	.zero		1


	//   ....[11]....
        /*0234*/ 	.word	0x00002aa0
        /*0238*/ 	.word	0x000000ff
        /*023c*/ 	.word	0x0000c010
        /*0240*/ 	.short	0x010a
        /*0242*/ 	.byte	0x08
	.zero		1


	//----- nvinfo : EIATTR_NUM_MBARRIERS
	.align		4
.L_48:
        /*0244*/ 	.byte	0x03, 0x38
        /*0246*/ 	.short	0x0002


	//----- nvinfo : EIATTR_EXIT_INSTR_OFFSETS
	.align		4
        /*0248*/ 	.byte	0x04, 0x1c
        /*024a*/ 	.short	(.L_50 - .L_49)


	//   ....[0]....
.L_49:
        /*024c*/ 	.word	0x00002a00


	//----- nvinfo : EIATTR_REQNTID
	.align		4
.L_50:
        /*0250*/ 	.byte	0x04, 0x10
        /*0252*/ 	.short	(.L_52 - .L_51)
.L_51:
        /*0254*/ 	.word	0x00000080
        /*0258*/ 	.word	0x00000001
        /*025c*/ 	.word	0x00000001


	//----- nvinfo : EIATTR_CRS_STACK_SIZE
	.align		4
.L_52:
        /*0260*/ 	.byte	0x04, 0x1e
        /*0262*/ 	.short	(.L_54 - .L_53)
.L_53:
        /*0264*/ 	.word	0x00000000


	//----- nvinfo : EIATTR_CBANK_PARAM_SIZE
	.align		4
.L_54:
        /*0268*/ 	.byte	0x03, 0x19
        /*026a*/ 	.short	0x0050


	//----- nvinfo : EIATTR_PARAM_CBANK
	.align		4
        /*026c*/ 	.byte	0x04, 0x0a
        /*026e*/ 	.short	(.L_56 - .L_55)
	.align		4
.L_55:
        /*0270*/ 	.word	index@(.nv.constant0.gluon_tcgen05)
        /*0274*/ 	.short	0x0380
        /*0276*/ 	.short	0x0050


	//----- nvinfo : EIATTR_SW_WAR
	.align		4
.L_56:
        /*0278*/ 	.byte	0x04, 0x36
        /*027a*/ 	.short	(.L_58 - .L_57)
.L_57:
        /*027c*/ 	.word	0x00000008
.L_58:


//--------------------- .nv.compat                --------------------------
	.section	.nv.compat,"",@"SHT_CUDA_COMPAT_INFO"
	.align	4
        /*0000*/ 	.byte	0x02, 0x02, 0x02, 0x00, 0x02, 0x05, 0x05, 0x00, 0x02, 0x03, 0x03, 0x00, 0x02, 0x06, 0x01, 0x00


//--------------------- .nv.callgraph             --------------------------
	.section	.nv.callgraph,"",@"SHT_CUDA_CALLGRAPH"
	.align	4
	.sectionentsize	8
	.align		4
        /*0000*/ 	.word	0x00000000
	.align		4
        /*0004*/ 	.word	0xffffffff
	.align		4
        /*0008*/ 	.word	0x00000000
	.align		4
        /*000c*/ 	.word	0xfffffffe
	.align		4
        /*0010*/ 	.word	0x00000000
	.align		4
        /*0014*/ 	.word	0xfffffffd
	.align		4
        /*0018*/ 	.word	0x00000000
	.align		4
        /*001c*/ 	.word	0xfffffffc


//--------------------- .text.gluon_tcgen05       --------------------------
	.section	.text.gluon_tcgen05,"ax",@progbits
	.align	128
        .global         gluon_tcgen05
        .type           gluon_tcgen05,@function
        .size           gluon_tcgen05,(.L_x_73 - gluon_tcgen05)
        .other          gluon_tcgen05,@"STO_CUDA_ENTRY STV_DEFAULT"
gluon_tcgen05:
.text.gluon_tcgen05:
[----:B------:R-:W1:Y:S01]  /*0000*/  LDC R1, c[0x0][0x37c] ;  /* 0x0000df00ff017b82 */ /* 0x000e620000000800 */
[----:B------:R-:W2:Y:S02]  /*0010*/  S2R R0, SR_TID.X ;  /* 0x0000000000007919 */ /* 0x000ea40000002100 */
[----:B--2---:R-:W-:-:S13]  /*0020*/  ISETP.GE.U32.AND P2, PT, R0, 0x20, PT ;  /* 0x000000200000780c */ /* 0x004fda0003f46070 */
[----:B------:R-:W-:Y:S05]  /*0030*/  @P2 BRA `(.L_x_0) ;  /* 0x0000000000b82947 */ /* 0x000fea0003800000 */
[----:B------:R-:W2:Y:S01]  /*0040*/  S2UR UR6, SR_CgaCtaId ;  /* 0x00000000000679c3 */ /* 0x000ea20000008800 */
[----:B------:R-:W-:Y:S01]  /*0050*/  NOP ;  /* 0x0000000000007918 */ /* 0x000fe20000000000 */
[----:B------:R-:W-:Y:S02]  /*0060*/  UMOV UR4, 0x40 ;  /* 0x0000004000047882 */ /* 0x000fe40000000000 */
[----:B--2---:R-:W-:-:S09]  /*0070*/  ULEA UR4, UR6, UR4, 0x18 ;  /* 0x0000000406047291 */ /* 0x004fd2000f8ec0ff */
[----:B------:R-:W2:Y:S01]  /*0080*/  LDS.U8 R2, [UR4] ;  /* 0x00000004ff027984 */ /* 0x000ea20008000000 */
[----:B------:R-:W-:Y:S02]  /*0090*/  UMOV UR4, 0x400 ;  /* 0x0000040000047882 */ /* 0x000fe40000000000 */
[----:B------:R-:W-:Y:S01]  /*00a0*/  ULEA UR4, UR6, UR4, 0x18 ;  /* 0x0000000406047291 */ /* 0x000fe2000f8ec0ff */
[----:B--2---:R-:W-:-:S13]  /*00b0*/  ISETP.NE.AND P0, PT, R2, RZ, PT ;  /* 0x000000ff0200720c */ /* 0x004fda0003f05270 */
[----:B------:R-:W-:Y:S05]  /*00c0*/  @P0 BRA `(.L_x_1) ;  /* 0x00000000007c0947 */ /* 0x000fea0003800000 */
[----:B------:R-:W-:-:S13]  /*00d0*/  ELECT P0, URZ, PT ;  /* 0x0000000000ff782f */ /* 0x000fda0003800000 */
[----:B------:R-:W-:Y:S05]  /*00e0*/  @!P0 BRA `(.L_x_2) ;  /* 0x0000000000848947 */ /* 0x000fea0003800000 */
[----:B------:R-:W-:Y:S01]  /*00f0*/  UMOV UR5, 0x2 ;  /* 0x0000000200057882 */ /* 0x000fe20000000000 */
[----:B------:R-:W-:Y:S02]  /*0100*/  IMAD.MOV.U32 R5, RZ, RZ, 0x1 ;  /* 0x00000001ff057424 */ /* 0x000fe400078e00ff */
[----:B------:R-:W-:Y:S02]  /*0110*/  IMAD.MOV.U32 R3, RZ, RZ, 0x3 ;  /* 0x00000003ff037424 */ /* 0x000fe400078e00ff */
[----:B------:R-:W-:Y:S04]  /*0120*/  DEPBAR.LE SB2, 0x36 ;  /* 0x0000ad800000791a */ /* 0x000fe80000000000 */
[----:B------:R-:W2:Y:S02]  /*0130*/  UTCATOMSWS.FIND_AND_SET.ALIGN UP0, UR5, UR5 ;  /* 0x00000005000575e3 */ /* 0x000ea40008000800 */
[----:B--2---:R-:W-:-:S04]  /*0140*/  PLOP3.LUT P0, PT, PT, PT, UP0, 0x80, 0x8 ;  /* 0x000000000008781c */ /* 0x004fc80003f0f008 */
[----:B------:R-:W-:-:S04]  /*0150*/  SEL R2, RZ, 0xffffffff, !P0 ;  /* 0xffffffffff027807 */ /* 0x000fc80004000000 */
[----:B------:R-:W-:Y:S01]  /*0160*/  ISETP.NE.AND P0, PT, R2, RZ, PT ;  /* 0x000000ff0200720c */ /* 0x000fe20003f05270 */
[----:B------:R-:W-:-:S12]  /*0170*/  IMAD.U32 R2, RZ, RZ, UR5 ;  /* 0x00000005ff027e24 */ /* 0x000fd8000f8e00ff */
[----:B------:R-:W-:Y:S05]  /*0180*/  @P0 BRA `(.L_x_3) ;  /* 0x0000000000240947 */ /* 0x000fea0003800000 */
.L_x_4:
[----:B------:R-:W-:Y:S05]  /*0190*/  NANOSLEEP 0x64 ;  /* 0x000000640000795d */ /* 0x000fea0003800000 */
[----:B------:R-:W-:-:S05]  /*01a0*/  UMOV UR5, 0x2 ;  /* 0x0000000200057882 */ /* 0x000fca0000000000 */
[----:B------:R-:W-:Y:S04]  /*01b0*/  DEPBAR.LE SB2, 0x36 ;  /* 0x0000ad800000791a */ /* 0x000fe80000000000 */
[----:B------:R-:W2:Y:S02]  /*01c0*/  UTCATOMSWS.FIND_AND_SET.ALIGN UP0, UR5, UR5 ;  /* 0x00000005000575e3 */ /* 0x000ea40008000800 */
[----:B--2---:R-:W-:-:S04]  /*01d0*/  PLOP3.LUT P0, PT, PT, PT, UP0, 0x80, 0x8 ;  /* 0x000000000008781c */ /* 0x004fc80003f0f008 */
[----:B------:R-:W-:-:S04]  /*01e0*/  SEL R2, RZ, 0xffffffff, !P0 ;  /* 0xffffffffff027807 */ /* 0x000fc80004000000 */
[----:B------:R-:W-:Y:S01]  /*01f0*/  ISETP.NE.AND P0, PT, R2, RZ, PT ;  /* 0x000000ff0200720c */ /* 0x000fe20003f05270 */
[----:B------:R-:W-:-:S12]  /*0200*/  IMAD.U32 R2, RZ, RZ, UR5 ;  /* 0x00000005ff027e24 */ /* 0x000fd8000f8e00ff */
[----:B------:R-:W-:Y:S05]  /*0210*/  @!P0 BRA `(.L_x_4) ;  /* 0xfffffffc00dc8947 */ /* 0x000fea000383ffff */
.L_x_3:
[C---:B------:R-:W-:Y:S01]  /*0220*/  VIADD R4, R2.reuse, 0x10 ;  /* 0x0000001002047836 */ /* 0x040fe20000000000 */
[----:B------:R-:W-:Y:S01]  /*0230*/  UMOV UR5, 0x50 ;  /* 0x0000005000057882 */ /* 0x000fe20000000000 */
[----:B------:R-:W-:Y:S01]  /*0240*/  SHF.L.U32 R3, R3, R2, RZ ;  /* 0x0000000203037219 */ /* 0x000fe200000006ff */
[----:B------:R-:W-:Y:S01]  /*0250*/  ULEA UR5, UR6, UR5, 0x18 ;  /* 0x0000000506057291 */ /* 0x000fe2000f8ec0ff */
[----:B------:R-:W-:Y:S01]  /*0260*/  IMAD.SHL.U32 R2, R2, 0x20, RZ ;  /* 0x0000002002027824 */ /* 0x000fe200078e00ff */
[----:B------:R-:W-:-:S04]  /*0270*/  SHF.L.U32 R4, R5, R4, RZ ;  /* 0x0000000405047219 */ /* 0x000fc800000006ff */
[----:B------:R-:W-:-:S05]  /*0280*/  LOP3.LUT R3, R4, R3, RZ, 0xfc, !PT ;  /* 0x0000000304037212 */ /* 0x000fca00078efcff */
[----:B------:R2:W-:Y:S04]  /*0290*/  ATOMS.OR RZ, [UR5], R3 ;  /* 0x00000003ffff798c */ /* 0x0005e8000b000005 */
[----:B------:R2:W-:Y:S01]  /*02a0*/  STS [UR4], R2 ;  /* 0x00000002ff007988 */ /* 0x0005e20008000804 */
[----:B------:R-:W-:Y:S05]  /*02b0*/  BRA `(.L_x_2) ;  /* 0x0000000000107947 */ /* 0x000fea0003800000 */
.L_x_1:
[----:B------:R-:W-:Y:S01]  /*02c0*/  IMAD.MOV.U32 R3, RZ, RZ, -0x1 ;  /* 0xffffffffff037424 */ /* 0x000fe200078e00ff */
[----:B------:R-:W-:-:S04]  /*02d0*/  MOV R2, 0x300 ;  /* 0x0000030000027802 */ /* 0x000fc80000000f00 */
[----:B------:R2:W-:Y:S03]  /*02e0*/  STS [UR4], R3 ;  /* 0x00000003ff007988 */ /* 0x0005e60008000804 */
[----:B-12---:R-:W-:Y:S05]  /*02f0*/  CALL.REL.NOINC `($__internal_1_$__cuda_sm10x_tcgen05_guardrail_trap_phase_invalid_during_alloc) ;  /* 0x0000002800007944 */ /* 0x006fea0003c00000 */
.L_x_2:
[----:B------:R-:W-:Y:S05]  /*0300*/  WARPSYNC.ALL ;  /* 0x0000000000007948 */ /* 0x000fea0003800000 */
[----:B------:R-:W-:Y:S01]  /*0310*/  NOP ;  /* 0x0000000000007918 */ /* 0x000fe20000000000 */
.L_x_0:
[----:B------:R-:W3:Y:S08]  /*0320*/  S2UR UR4, SR_CgaCtaId ;  /* 0x00000000000479c3 */ /* 0x000ef00000008800 */
[----:B------:R-:W-:Y:S01]  /*0330*/  BAR.SYNC.DEFER_BLOCKING 0x0 ;  /* 0x0000000000007b1d */ /* 0x000fe20000010000 */
[----:B------:R-:W-:-:S05]  /*0340*/  LOP3.LUT R68, R0, 0x7f, RZ, 0xc0, !PT ;  /* 0x0000007f00447812 */ /* 0x000fca00078ec0ff */
[----:B------:R-:W-:Y:S02]  /*0350*/  UMOV UR8, 0x400 ;  /* 0x0000040000087882 */ /* 0x000fe40000000000 */
[----:B--2---:R-:W2:Y:S08]  /*0360*/  LDC R3, c[0x0][0x398] ;  /* 0x0000e600ff037b82 */ /* 0x004eb00000000800 */
[----:B------:R-:W4:Y:S01]  /*0370*/  LDC R10, c[0x0][0x3a0] ;  /* 0x0000e800ff0a7b82 */ /* 0x000f220000000800 */
[----:B---3--:R-:W-:-:S07]  /*0380*/  ULEA UR8, UR4, UR8, 0x18 ;  /* 0x0000000804087291 */ /* 0x008fce000f8ec0ff */
[----:B------:R-:W3:Y:S02]  /*0390*/  S2UR UR15, SR_CTAID.Y ;  /* 0x00000000000f79c3 */ /* 0x000ee40000002600 */
[----:B------:R-:W5:Y:S06]  /*03a0*/  LDS R4, [UR8] ;  /* 0x00000008ff047984 */ /* 0x000f6c0008000800 */
[----:B------:R-:W-:Y:S06]  /*03b0*/  BAR.SYNC.DEFER_BLOCKING 0x0 ;  /* 0x0000000000007b1d */ /* 0x000fec0000010000 */
[----:B------:R-:W-:Y:S05]  /*03c0*/  @P2 BRA `(.L_x_5) ;  /* 0x0000000000182947 */ /* 0x000fea0003800000 */
[----:B------:R-:W-:Y:S01]  /*03d0*/  ELECT P0, URZ, PT ;  /* 0x0000000000ff782f */ /* 0x000fe20003800000 */
[----:B------:R-:W-:Y:S01]  /*03e0*/  IMAD.MOV.U32 R2, RZ, RZ, 0x1 ;  /* 0x00000001ff027424 */ /* 0x000fe200078e00ff */
[----:B------:R-:W-:Y:S01]  /*03f0*/  UMOV UR5, 0x40 ;  /* 0x0000004000057882 */ /* 0x000fe20000000000 */
[----:B------:R-:W-:Y:S01]  /*0400*/  UVIRTCOUNT.DEALLOC.SMPOOL 0x80 ;  /* 0x000000800000784c */ /* 0x000fe20000000000 */
[----:B------:R-:W-:-:S09]  /*0410*/  ULEA UR5, UR4, UR5, 0x18 ;  /* 0x0000000504057291 */ /* 0x000fd2000f8ec0ff */
[----:B------:R5:W-:Y:S03]  /*0420*/  @P0 STS.U8 [UR5], R2 ;  /* 0x00000002ff000988 */ /* 0x000be60008000005 */
.L_x_5:
[----:B------:R-:W5:Y:S01]  /*0430*/  S2UR UR4, SR_CTAID.Z ;  /* 0x00000000000479c3 */ /* 0x000f620000002700 */
[----:B------:R-:W4:Y:S01]  /*0440*/  LDCU UR5, c[0x0][0x370] ;  /* 0x00006e00ff0577ac */ /* 0x000f220008000800 */
[C---:B------:R-:W-:Y:S01]  /*0450*/  ISETP.GE.U32.AND P0, PT, R68.reuse, 0x20, PT ;  /* 0x000000204400780c */ /* 0x040fe20003f06070 */
[----:B--2--5:R-:W-:Y:S01]  /*0460*/  VIADD R2, R3, 0xffffffff ;  /* 0xffffffff03027836 */ /* 0x024fe20000000000 */
[C---:B------:R-:W-:Y:S01]  /*0470*/  ISETP.NE.U32.AND P3, PT, R68.reuse, RZ, PT ;  /* 0x000000ff4400720c */ /* 0x040fe20003f65070 */
[----:B------:R-:W2:Y:S01]  /*0480*/  LDCU UR6, c[0x0][0x374] ;  /* 0x00006e80ff0677ac */ /* 0x000ea20008000800 */
[----:B------:R-:W-:Y:S01]  /*0490*/  LEA R11, R68, UR8, 0x2 ;  /* 0x00000008440b7c11 */ /* 0x000fe2000f8e10ff */
[----:B----4-:R-:W-:Y:S01]  /*04a0*/  VIADD R12, R10, 0xffffffff ;  /* 0xffffffff0a0c7836 */ /* 0x010fe20000000000 */
[----:B------:R-:W4:Y:S01]  /*04b0*/  S2UR UR31, SR_CTAID.X ;  /* 0x00000000001f79c3 */ /* 0x000f220000002500 */
[----:B------:R-:W5:Y:S01]  /*04c0*/  LDCU.64 UR16, c[0x0][0x3c0] ;  /* 0x00007800ff1077ac */ /* 0x000f620008000a00 */
[----:B------:R-:W-:Y:S01]  /*04d0*/  R2UR UR32, R4 ;  /* 0x00000000042072ca */ /* 0x000fe200000e0000 */
[----:B------:R-:W-:Y:S04]  /*04e0*/  BSSY.RECONVERGENT B0, `(.L_x_6) ;  /* 0x0000011000007945 */ /* 0x000fe80003800200 */
[----:B------:R3:W-:Y:S01]  /*04f0*/  @!P0 STS [R11], RZ ;  /* 0x000000ff0b008388 */ /* 0x0007e20000000800 */
[----:B------:R-:W-:-:S03]  /*0500*/  NOP ;  /* 0x0000000000007918 */ /* 0x000fc60000000000 */
[----:B------:R3:W-:Y:S02]  /*0510*/  @!P3 STS [UR8+0x24], R2 ;  /* 0x00002402ff00b988 */ /* 0x0007e40008000808 */
[----:B--23--:R-:W-:Y:S02]  /*0520*/  UIMAD UR4, UR4, UR6, UR15 ;  /* 0x00000006040472a4 */ /* 0x00cfe4000f8e020f */
[----:B------:R2:W-:Y:S02]  /*0530*/  @!P3 STS [UR8+0x20], R12 ;  /* 0x0000200cff00b988 */ /* 0x0005e40008000808 */
[----:B----4-:R-:W-:-:S04]  /*0540*/  UIMAD UR4, UR4, UR5, UR31 ;  /* 0x00000005040472a4 */ /* 0x010fc8000f8e021f */
[----:B------:R-:W-:-:S04]  /*0550*/  UIMAD UR4, UR4, 0x180, URZ ;  /* 0x00000180040478a4 */ /* 0x000fc8000f8e02ff */
[----:B-----5:R-:W-:-:S04]  /*0560*/  UIADD3 UR10, UP0, UPT, UR4, UR16, URZ ;  /* 0x00000010040a7290 */ /* 0x020fc8000ff1e0ff */
[----:B------:R-:W-:Y:S01]  /*0570*/  ULEA.HI.X.SX32 UR11, UR4, UR17, 0x1, UP0 ;  /* 0x00000011040b7291 */ /* 0x000fe200080f0eff */
[----:B--2---:R-:W-:Y:S11]  /*0580*/  @P3 BRA `(.L_x_7) ;  /* 0x0000000000183947 */ /* 0x004ff60003800000 */
[----:B------:R-:W2:Y:S01]  /*0590*/  LDS R3, [UR8+0x8] ;  /* 0x00000808ff037984 */ /* 0x000ea20008000800 */
[----:B------:R-:W3:Y:S01]  /*05a0*/  LDC.64 R6, c[0x0][0x380] ;  /* 0x0000e000ff067b82 */ /* 0x000ee20000000a00 */
[----:B------:R-:W-:Y:S02]  /*05b0*/  IMAD.MOV.U32 R4, RZ, RZ, 0x70 ;  /* 0x00000070ff047424 */ /* 0x000fe400078e00ff */
[----:B---3--:R3:W-:Y:S03]  /*05c0*/  STS.64 [UR8], R6 ;  /* 0x00000006ff007988 */ /* 0x0087e60008000a08 */
[----:B--2---:R-:W-:-:S05]  /*05d0*/  LOP3.LUT R3, R3, 0x10, R4, 0xd8, !PT ;  /* 0x0000001003037812 */ /* 0x004fca00078ed804 */
[----:B------:R3:W-:Y:S02]  /*05e0*/  STS [UR8+0x8], R3 ;  /* 0x00000803ff007988 */ /* 0x0007e40008000808 */
.L_x_7:
[----:B------:R-:W-:Y:S05]  /*05f0*/  BSYNC.RECONVERGENT B0 ;  /* 0x0000000000007941 */ /* 0x000fea0003800200 */
.L_x_6:
[----:B------:R-:W-:Y:S04]  /*0600*/  BSSY.RECONVERGENT B0, `(.L_x_8) ;  /* 0x000000a000007945 */ /* 0x000fe80003800200 */
[----:B------:R-:W-:Y:S05]  /*0610*/  @P3 BRA `(.L_x_9) ;  /* 0x0000000000203947 */ /* 0x000fea0003800000 */
[----:B---3--:R-:W2:Y:S01]  /*0620*/  LDS R3, [UR8+0x34] ;  /* 0x00003408ff037984 */ /* 0x008ea20008000800 */
[----:B------:R-:W-:Y:S02]  /*0630*/  IMAD.MOV.U32 R4, RZ, RZ, 0x3f000000 ;  /* 0x3f000000ff047424 */ /* 0x000fe400078e00ff */
[----:B------:R-:W-:Y:S01]  /*0640*/  @!P3 IMAD.MOV.U32 R5, RZ, RZ, 0x7f ;  /* 0x0000007fff05b424 */ /* 0x000fe200078e00ff */
[----:B------:R-:W3:Y:S02]  /*0650*/  @!P3 LDS R6, [UR8+0x38] ;  /* 0x00003808ff06b984 */ /* 0x000ee40008000800 */
[----:B--2---:R-:W-:Y:S02]  /*0660*/  LOP3.LUT R3, R3, 0xff000000, R4, 0xb8, !PT ;  /* 0xff00000003037812 */ /* 0x004fe400078eb804 */
[----:B---3--:R-:W-:-:S03]  /*0670*/  @!P3 LOP3.LUT R4, R6, 0xff, R5, 0xb8, !PT ;  /* 0x000000ff0604b812 */ /* 0x008fc600078eb805 */
[----:B------:R2:W-:Y:S04]  /*0680*/  STS [UR8+0x34], R3 ;  /* 0x00003403ff007988 */ /* 0x0005e80008000808 */
[----:B------:R2:W-:Y:S02]  /*0690*/  @!P3 STS [UR8+0x38], R4 ;  /* 0x00003804ff00b988 */ /* 0x0005e40008000808 */
.L_x_9:
[----:B------:R-:W-:Y:S05]  /*06a0*/  BSYNC.RECONVERGENT B0 ;  /* 0x0000000000007941 */ /* 0x000fea0003800200 */
.L_x_8:
[----:B------:R-:W-:Y:S04]  /*06b0*/  BSSY.RECONVERGENT B0, `(.L_x_10) ;  /* 0x000000e000007945 */ /* 0x000fe80003800200 */
[----:B------:R-:W-:Y:S05]  /*06c0*/  @P3 BRA `(.L_x_11) ;  /* 0x0000000000303947 */ /* 0x000fea0003800000 */
[----:B--2---:R-:W2:Y:S01]  /*06d0*/  LDS R4, [UR8+0x34] ;  /* 0x00003408ff047984 */ /* 0x004ea20008000800 */
[----:B------:R-:W4:Y:S03]  /*06e0*/  LDC.64 R8, c[0x0][0x3a8] ;  /* 0x0000ea00ff087b82 */ /* 0x000f260000000a00 */
[----:B---3--:R-:W3:Y:S01]  /*06f0*/  LDS R3, [UR8+0x1c] ;  /* 0x00001c08ff037984 */ /* 0x008ee20008000800 */
[C---:B----4-:R-:W-:Y:S01]  /*0700*/  SHF.L.U64.HI R6, R8.reuse, 0x1, R9 ;  /* 0x0000000108067819 */ /* 0x050fe20000010209 */
[----:B------:R-:W-:-:S03]  /*0710*/  IMAD.SHL.U32 R5, R8, 0x2, RZ ;  /* 0x0000000208057824 */ /* 0x000fc600078e00ff */
[--C-:B------:R-:W-:Y:S02]  /*0720*/  SHF.R.U32.HI R8, RZ, 0x4, R6.reuse ;  /* 0x00000004ff087819 */ /* 0x100fe40000011606 */
[----:B------:R-:W-:-:S05]  /*0730*/  SHF.R.U64 R5, R5, 0x4, R6 ;  /* 0x0000000405057819 */ /* 0x000fca0000001206 */
[----:B------:R4:W-:Y:S01]  /*0740*/  STS [UR8+0xc], R5 ;  /* 0x00000c05ff007988 */ /* 0x0009e20008000808 */
[----:B--2---:R-:W-:Y:S02]  /*0750*/  LOP3.LUT R4, R4, 0x7, RZ, 0xb8, !PT ;  /* 0x0000000704047812 */ /* 0x004fe400078eb8ff */
[----:B---3--:R-:W-:-:S03]  /*0760*/  LOP3.LUT R3, R3, 0xf, R8, 0xb8, !PT ;  /* 0x0000000f03037812 */ /* 0x008fc600078eb808 */
[----:B------:R4:W-:Y:S04]  /*0770*/  STS [UR8+0x34], R4 ;  /* 0x00003404ff007988 */ /* 0x0009e80008000808 */
[----:B------:R4:W-:Y:S02]  /*0780*/  STS [UR8+0x1c], R3 ;  /* 0x00001c03ff007988 */ /* 0x0009e40008000808 */
.L_x_11:
[----:B------:R-:W-:Y:S05]  /*0790*/  BSYNC.RECONVERGENT B0 ;  /* 0x0000000000007941 */ /* 0x000fea0003800200 */
.L_x_10:
[----:B------:R-:W-:Y:S04]  /*07a0*/  BSSY.RECONVERGENT B1, `(.L_x_12) ;  /* 0x000001a000017945 */ /* 0x000fe80003800200 */
[----:B------:R-:W-:Y:S04]  /*07b0*/  BSSY.RELIABLE B0, `(.L_x_13) ;  /* 0x0000015000007945 */ /* 0x000fe80003800100 */
[----:B------:R-:W-:Y:S05]  /*07c0*/  @P3 BRA `(.L_x_14) ;  /* 0x0000000000203947 */ /* 0x000fea0003800000 */
[----:B--234-:R-:W2:Y:S02]  /*07d0*/  LDS R3, [UR8+0x34] ;  /* 0x00003408ff037984 */ /* 0x01cea40008000800 */
[----:B--2---:R-:W-:-:S05]  /*07e0*/  LOP3.LUT R3, R3, 0x38, RZ, 0xb8, !PT ;  /* 0x0000003803037812 */ /* 0x004fca00078eb8ff */
[----:B------:R2:W-:Y:S01]  /*07f0*/  STS [UR8+0x34], R3 ;  /* 0x00003403ff007988 */ /* 0x0005e20008000808 */
[----:B------:R-:W-:Y:S05]  /*0800*/  @P3 BRA `(.L_x_15) ;  /* 0x0000000000203947 */ /* 0x000fea0003800000 */
[----:B--2---:R-:W2:Y:S01]  /*0810*/  LDS R3, [UR8+0x8] ;  /* 0x00000808ff037984 */ /* 0x004ea20008000800 */
[----:B------:R-:W-:-:S05]  /*0820*/  IMAD.MOV.U32 R4, RZ, RZ, 0x780 ;  /* 0x00000780ff047424 */ /* 0x000fca00078e00ff */
[----:B--2---:R-:W-:-:S05]  /*0830*/  LOP3.LUT R3, R3, 0x500, R4, 0xd8, !PT ;  /* 0x0000050003037812 */ /* 0x004fca00078ed804 */
[----:B------:R5:W-:Y:S02]  /*0840*/  STS [UR8+0x8], R3 ;  /* 0x00000803ff007988 */ /* 0x000be40008000808 */
.L_x_14:
[----:B------:R-:W-:Y:S05]  /*0850*/  @P3 BRA `(.L_x_16) ;  /* 0x0000000000283947 */ /* 0x000fea0003800000 */
[----:B--2345:R-:W2:Y:S02]  /*0860*/  LDS R3, [UR8+0x8] ;  /* 0x00000808ff037984 */ /* 0x03cea40008000800 */
[----:B--2---:R-:W-:-:S05]  /*0870*/  LOP3.LUT R3, R3, 0x1800, RZ, 0xb8, !PT ;  /* 0x0000180003037812 */ /* 0x004fca00078eb8ff */
[----:B------:R3:W-:Y:S02]  /*0880*/  STS [UR8+0x8], R3 ;  /* 0x00000803ff007988 */ /* 0x0007e40008000808 */
.L_x_15:
[----:B------:R-:W-:Y:S05]  /*0890*/  @P3 BREAK.RELIABLE B0 ;  /* 0x0000000000003942 */ /* 0x000fea0003800100 */
[----:B------:R-:W-:Y:S05]  /*08a0*/  @P3 BRA `(.L_x_17) ;  /* 0x0000000000243947 */ /* 0x000fea0003800000 */
[----:B------:R-:W4:Y:S01]  /*08b0*/  LDS R4, [UR8+0x8] ;  /* 0x00000808ff047984 */ /* 0x000f220008000800 */
[----:B--23--:R-:W-:-:S05]  /*08c0*/  IMAD.MOV.U32 R3, RZ, RZ, 0x6000 ;  /* 0x00006000ff037424 */ /* 0x00cfca00078e00ff */
[----:B----4-:R-:W-:-:S04]  /*08d0*/  LOP3.LUT R3, R4, 0x6000, R3, 0xd8, !PT ;  /* 0x0000600004037812 */ /* 0x010fc800078ed803 */
[----:B------:R-:W-:-:S05]  /*08e0*/  LOP3.LUT R3, R3, 0x400000, RZ, 0xb8, !PT ;  /* 0x0040000003037812 */ /* 0x000fca00078eb8ff */
[----:B------:R2:W-:Y:S02]  /*08f0*/  STS [UR8+0x8], R3 ;  /* 0x00000803ff007988 */ /* 0x0005e40008000808 */
.L_x_16:
[----:B------:R-:W-:Y:S05]  /*0900*/  BSYNC.RELIABLE B0 ;  /* 0x0000000000007941 */ /* 0x000fea0003800100 */
.L_x_13:
[----:B--2345:R-:W2:Y:S02]  /*0910*/  @!P3 LDS R3, [UR8+0x8] ;  /* 0x00000808ff03b984 */ /* 0x03cea40008000800 */
[----:B--2---:R-:W-:-:S05]  /*0920*/  @!P3 LOP3.LUT R3, R3, 0x8000, RZ, 0xb8, !PT ;  /* 0x000080000303b812 */ /* 0x004fca00078eb8ff */
[----:B------:R4:W-:Y:S02]  /*0930*/  @!P3 STS [UR8+0x8], R3 ;  /* 0x00000803ff00b988 */ /* 0x0009e40008000808 */
.L_x_17:
[----:B------:R-:W-:Y:S05]  /*0940*/  BSYNC.RECONVERGENT B1 ;  /* 0x0000000000017941 */ /* 0x000fea0003800200 */
.L_x_12:
[----:B------:R-:W-:Y:S05]  /*0950*/  WARPSYNC.ALL ;  /* 0x0000000000007948 */ /* 0x000fea0003800000 */
[----:B------:R-:W-:Y:S01]  /*0960*/  NOP ;  /* 0x0000000000007918 */ /* 0x000fe20000000000 */
[----:B------:R-:W-:Y:S05]  /*0970*/  @P0 BRA `(.L_x_18) ;  /* 0x0000000000300947 */ /* 0x000fea0003800000 */
[----:B--234-:R-:W2:Y:S01]  /*0980*/  S2R R3, SR_LANEID ;  /* 0x0000000000037919 */ /* 0x01cea20000000000 */
[----:B------:R-:W-:Y:S05]  /*0990*/  WARPSYNC.ALL ;  /* 0x0000000000007948 */ /* 0x000fea0003800000 */
[----:B------:R-:W-:Y:S01]  /*09a0*/  NOP ;  /* 0x0000000000007918 */ /* 0x000fe20000000000 */
[----:B--2---:R-:W-:-:S05]  /*09b0*/  IMAD.SHL.U32 R3, R3, 0x4, RZ ;  /* 0x0000000403037824 */ /* 0x004fca00078e00ff */
[----:B------:R-:W2:Y:S01]  /*09c0*/  LDS R7, [R3+UR8] ;  /* 0x0000000803077984 */ /* 0x000ea20008000800 */
[----:B------:R-:W-:-:S05]  /*09d0*/  IADD3 R4, P1, PT, R3, UR10, RZ ;  /* 0x0000000a03047c10 */ /* 0x000fca000ff3e0ff */
[----:B------:R-:W-:-:S05]  /*09e0*/  IMAD.X R5, RZ, RZ, UR11, P1 ;  /* 0x0000000bff057e24 */ /* 0x000fca00088e06ff */
[----:B--2---:R5:W2:Y:S01]  /*09f0*/  ATOMG.E.EXCH.STRONG.GPU PT, RZ, [R4], R7 ;  /* 0x0000000704ff73a8 */ /* 0x004aa200041ee100 */
[----:B------:R-:W-:-:S04]  /*0a00*/  DEPBAR {5,4,3,2,1,0} ;  /* 0x0000003f0000791a */ /* 0x000fc80000000000 */
[----:B------:R-:W3:Y:S02]  /*0a10*/  CCTL.E.C.LDCU.IV.DEEP [UR10] ;  /* 0x000000000a007540 */ /* 0x000ee40009c08000 */
[----:B---3--:R5:W-:Y:S01]  /*0a20*/  UTMACCTL.IV [UR10] ;  /* 0x000000000a0079b9 */ /* 0x008be20008000000 */
[----:B------:R-:W-:Y:S01]  /*0a30*/  NOP ;  /* 0x0000000000007918 */ /* 0x000fe20000000000 */
.L_x_18:
[----:B------:R-:W-:Y:S05]  /*0a40*/  @P0 BRA `(.L_x_19) ;  /* 0x00000000000c0947 */ /* 0x000fea0003800000 */
[----:B------:R0:W-:Y:S01]  /*0a50*/  UTMACMDFLUSH ;  /* 0x00000000000079b7 */ /* 0x0001e20000000000 */
[----:B------:R-:W-:Y:S05]  /*0a60*/  @P0 BRA `(.L_x_19) ;  /* 0x0000000000040947 */ /* 0x000fea0003800000 */
[----:B------:R-:W-:-:S04]  /*0a70*/  DEPBAR.LE SB0, 0x0 ;  /* 0x000080000000791a */ /* 0x000fc80000000000 */
.L_x_19:
[----:B------:R-:W-:Y:S05]  /*0a80*/  WARPSYNC.ALL ;  /* 0x0000000000007948 */ /* 0x000fea0003800000 */
[----:B------:R-:W-:Y:S01]  /*0a90*/  NOP ;  /* 0x0000000000007918 */ /* 0x000fe20000000000 */
[----:B--2---:R-:W-:Y:S06]  /*0aa0*/  BAR.SYNC.DEFER_BLOCKING 0x0 ;  /* 0x0000000000007b1d */ /* 0x004fec0000010000 */
[----:B------:R-:W-:Y:S02]  /*0ab0*/  BSSY.RECONVERGENT B1, `(.L_x_20) ;  /* 0x000000b000017945 */ /* 0x000fe40003800200 */
[----:B------:R-:W-:Y:S06]  /*0ac0*/  BAR.SYNC.DEFER_BLOCKING 0x0 ;  /* 0x0000000000007b1d */ /* 0x000fec0000010000 */
[----:B------:R2:W-:Y:S01]  /*0ad0*/  @!P0 STS [R11], RZ ;  /* 0x000000ff0b008388 */ /* 0x0005e20000000800 */
[----:B------:R-:W-:Y:S01]  /*0ae0*/  NOP ;  /* 0x0000000000007918 */ /* 0x000fe20000000000 */
[----:B------:R-:W-:Y:S05]  /*0af0*/  @P3 BRA `(.L_x_21) ;  /* 0x0000000000183947 */ /* 0x000fea0003800000 */
[----:B---34-:R-:W3:Y:S01]  /*0b00*/  LDS R3, [UR8+0x8] ;  /* 0x00000808ff037984 */ /* 0x018ee20008000800 */
[----:B-----5:R-:W4:Y:S01]  /*0b10*/  LDC.64 R6, c[0x0][0x388] ;  /* 0x0000e200ff067b82 */ /* 0x020f220000000a00 */
[----:B------:R-:W-:Y:S02]  /*0b20*/  IMAD.MOV.U32 R4, RZ, RZ, 0x70 ;  /* 0x00000070ff047424 */ /* 0x000fe400078e00ff */
[----:B----4-:R4:W-:Y:S03]  /*0b30*/  STS.64 [UR8], R6 ;  /* 0x00000006ff007988 */ /* 0x0109e60008000a08 */
[----:B---3--:R-:W-:-:S05]  /*0b40*/  LOP3.LUT R3, R3, 0x10, R4, 0xd8, !PT ;  /* 0x0000001003037812 */ /* 0x008fca00078ed804 */
[----:B------:R4:W-:Y:S02]  /*0b50*/  STS [UR8+0x8], R3 ;  /* 0x00000803ff007988 */ /* 0x0009e40008000808 */
.L_x_21:
[----:B-----5:R-:W-:Y:S05]  /*0b60*/  BSYNC.RECONVERGENT B1 ;  /* 0x0000000000017941 */ /* 0x020fea0003800200 */
.L_x_20:
[----:B------:R-:W-:Y:S04]  /*0b70*/  BSSY.RECONVERGENT B2, `(.L_x_22) ;  /* 0x000000f000027945 */ /* 0x000fe80003800200 */
[----:B------:R-:W-:Y:S04]  /*0b80*/  BSSY.RELIABLE B1, `(.L_x_23) ;  /* 0x000000c000017945 */ /* 0x000fe80003800100 */
[----:B------:R-:W-:Y:S05]  /*0b90*/  @P3 BRA `(.L_x_24) ;  /* 0x0000000000283947 */ /* 0x000fea0003800000 */
[----:B---34-:R-:W3:Y:S01]  /*0ba0*/  LDS R3, [UR8+0x34] ;  /* 0x00003408ff037984 */ /* 0x018ee20008000800 */
[----:B------:R-:W-:Y:S01]  /*0bb0*/  IMAD.MOV.U32 R4, RZ, RZ, 0x3f000000 ;  /* 0x3f000000ff047424 */ /* 0x000fe200078e00ff */
[----:B------:R-:W-:Y:S05]  /*0bc0*/  @P3 BREAK.RELIABLE B1 ;  /* 0x0000000000013942 */ /* 0x000fea0003800100 */
[----:B---3--:R-:W-:-:S05]  /*0bd0*/  LOP3.LUT R3, R3, 0xff000000, R4, 0xb8, !PT ;  /* 0xff00000003037812 */ /* 0x008fca00078eb804 */
[----:B------:R3:W-:Y:S01]  /*0be0*/  STS [UR8+0x34], R3 ;  /* 0x00003403ff007988 */ /* 0x0007e20008000808 */
[----:B------:R-:W-:Y:S05]  /*0bf0*/  @P3 BRA `(.L_x_25) ;  /* 0x0000000000183947 */ /* 0x000fea0003800000 */
[----:B------:R-:W4:Y:S01]  /*0c00*/  LDS R4, [UR8+0x38] ;  /* 0x00003808ff047984 */ /* 0x000f220008000800 */
[----:B---3--:R-:W-:-:S05]  /*0c10*/  IMAD.MOV.U32 R3, RZ, RZ, 0x3f ;  /* 0x0000003fff037424 */ /* 0x008fca00078e00ff */
[----:B----4-:R-:W-:-:S05]  /*0c20*/  LOP3.LUT R3, R4, 0xff, R3, 0xb8, !PT ;  /* 0x000000ff04037812 */ /* 0x010fca00078eb803 */
[----:B------:R5:W-:Y:S02]  /*0c30*/  STS [UR8+0x38], R3 ;  /* 0x00003803ff007988 */ /* 0x000be40008000808 */
.L_x_24:
[----:B------:R-:W-:Y:S05]  /*0c40*/  BSYNC.RELIABLE B1 ;  /* 0x0000000000017941 */ /* 0x000fea0003800100 */
.L_x_23:
[----:B------:R2:W-:Y:S02]  /*0c50*/  @!P3 STS [UR8+0x20], R12 ;  /* 0x0000200cff00b988 */ /* 0x0005e40008000808 */
.L_x_25:
[----:B------:R-:W-:Y:S05]  /*0c60*/  BSYNC.RECONVERGENT B2 ;  /* 0x0000000000027941 */ /* 0x000fea0003800200 */
.L_x_22:
[----:B------:R-:W-:Y:S05]  /*0c70*/  WARPSYNC.ALL ;  /* 0x0000000000007948 */ /* 0x000fea0003800000 */
[----:B------:R-:W-:Y:S01]  /*0c80*/  NOP ;  /* 0x0000000000007918 */ /* 0x000fe20000000000 */
[----:B---345:R-:W3:Y:S01]  /*0c90*/  LDC R3, c[0x0][0x39c] ;  /* 0x0000e700ff037b82 */ /* 0x038ee20000000800 */
[----:B------:R-:W-:Y:S01]  /*0ca0*/  BSSY.RECONVERGENT B2, `(.L_x_26) ;  /* 0x0000010000027945 */ /* 0x000fe20003800200 */
[----:B---3--:R-:W-:-:S05]  /*0cb0*/  VIADD R3, R3, 0xffffffff ;  /* 0xffffffff03037836 */ /* 0x008fca0000000000 */
[----:B------:R3:W-:Y:S01]  /*0cc0*/  @!P3 STS [UR8+0x24], R3 ;  /* 0x00002403ff00b988 */ /* 0x0007e20008000808 */
[----:B------:R-:W-:Y:S05]  /*0cd0*/  @P3 BRA `(.L_x_27) ;  /* 0x0000000000303947 */ /* 0x000fea0003800000 */
[----:B------:R-:W4:Y:S01]  /*0ce0*/  LDS R5, [UR8+0x34] ;  /* 0x00003408ff057984 */ /* 0x000f220008000800 */
[----:B------:R-:W5:Y:S03]  /*0cf0*/  LDC.64 R6, c[0x0][0x3b0] ;  /* 0x0000ec00ff067b82 */ /* 0x000f660000000a00 */
[----:B------:R-:W2:Y:S01]  /*0d00*/  LDS R4, [UR8+0x1c] ;  /* 0x00001c08ff047984 */ /* 0x000ea20008000800 */
[C---:B-----5:R-:W-:Y:S01]  /*0d10*/  SHF.L.U64.HI R7, R6.reuse, 0x1, R7 ;  /* 0x0000000106077819 */ /* 0x060fe20000010207 */
[----:B------:R-:W-:-:S03]  /*0d20*/  IMAD.SHL.U32 R6, R6, 0x2, RZ ;  /* 0x0000000206067824 */ /* 0x000fc600078e00ff */
[--C-:B------:R-:W-:Y:S02]  /*0d30*/  SHF.R.U32.HI R9, RZ, 0x4, R7.reuse ;  /* 0x00000004ff097819 */ /* 0x100fe40000011607 */
[----:B------:R-:W-:-:S05]  /*0d40*/  SHF.R.U64 R6, R6, 0x4, R7 ;  /* 0x0000000406067819 */ /* 0x000fca0000001207 */
[----:B------:R5:W-:Y:S01]  /*0d50*/  STS [UR8+0xc], R6 ;  /* 0x00000c06ff007988 */ /* 0x000be20008000808 */
[----:B----4-:R-:W-:Y:S02]  /*0d60*/  LOP3.LUT R5, R5, 0x7, RZ, 0xb8, !PT ;  /* 0x0000000705057812 */ /* 0x010fe400078eb8ff */
[----:B--2---:R-:W-:-:S03]  /*0d70*/  LOP3.LUT R4, R4, 0xf, R9, 0xb8, !PT ;  /* 0x0000000f04047812 */ /* 0x004fc600078eb809 */
[----:B------:R5:W-:Y:S04]  /*0d80*/  STS [UR8+0x34], R5 ;  /* 0x00003405ff007988 */ /* 0x000be80008000808 */
[----:B------:R5:W-:Y:S02]  /*0d90*/  STS [UR8+0x1c], R4 ;  /* 0x00001c04ff007988 */ /* 0x000be40008000808 */
.L_x_27:
[----:B------:R-:W-:Y:S05]  /*0da0*/  BSYNC.RECONVERGENT B2 ;  /* 0x0000000000027941 */ /* 0x000fea0003800200 */
.L_x_26:
[----:B------:R-:W-:Y:S04]  /*0db0*/  BSSY.RECONVERGENT B3, `(.L_x_28) ;  /* 0x000001a000037945 */ /* 0x000fe80003800200 */
[----:B------:R-:W-:Y:S04]  /*0dc0*/  BSSY.RELIABLE B2, `(.L_x_29) ;  /* 0x0000015000027945 */ /* 0x000fe80003800100 */
[----:B------:R-:W-:Y:S05]  /*0dd0*/  @P3 BRA `(.L_x_30) ;  /* 0x0000000000203947 */ /* 0x000fea0003800000 */
[----:B-----5:R-:W4:Y:S02]  /*0de0*/  LDS R4, [UR8+0x34] ;  /* 0x00003408ff047984 */ /* 0x020f240008000800 */
[----:B----4-:R-:W-:-:S05]  /*0df0*/  LOP3.LUT R4, R4, 0x38, RZ, 0xb8, !PT ;  /* 0x0000003804047812 */ /* 0x010fca00078eb8ff */
[----:B------:R4:W-:Y:S01]  /*0e00*/  STS [UR8+0x34], R4 ;  /* 0x00003404ff007988 */ /* 0x0009e20008000808 */
[----:B------:R-:W-:Y:S05]  /*0e10*/  @P3 BRA `(.L_x_31) ;  /* 0x0000000000203947 */ /* 0x000fea0003800000 */
[----:B----4-:R-:W4:Y:S01]  /*0e20*/  LDS R4, [UR8+0x8] ;  /* 0x00000808ff047984 */ /* 0x010f220008000800 */
[----:B------:R-:W-:-:S05]  /*0e30*/  IMAD.MOV.U32 R5, RZ, RZ, 0x780 ;  /* 0x00000780ff057424 */ /* 0x000fca00078e00ff */
[----:B----4-:R-:W-:-:S05]  /*0e40*/  LOP3.LUT R4, R4, 0x500, R5, 0xd8, !PT ;  /* 0x0000050004047812 */ /* 0x010fca00078ed805 */
[----:B------:R4:W-:Y:S02]  /*0e50*/  STS [UR8+0x8], R4 ;  /* 0x00000804ff007988 */ /* 0x0009e40008000808 */
.L_x_30:
[----:B------:R-:W-:Y:S05]  /*0e60*/  @P3 BRA `(.L_x_32) ;  /* 0x0000000000283947 */ /* 0x000fea0003800000 */
[----:B----45:R-:W4:Y:S02]  /*0e70*/  LDS R4, [UR8+0x8] ;  /* 0x00000808ff047984 */ /* 0x030f240008000800 */
[----:B----4-:R-:W-:-:S05]  /*0e80*/  LOP3.LUT R4, R4, 0x1800, RZ, 0xb8, !PT ;  /* 0x0000180004047812 */ /* 0x010fca00078eb8ff */
[----:B------:R5:W-:Y:S02]  /*0e90*/  STS [UR8+0x8], R4 ;  /* 0x00000804ff007988 */ /* 0x000be40008000808 */
.L_x_31:
[----:B------:R-:W-:Y:S05]  /*0ea0*/  @P3 BREAK.RELIABLE B2 ;  /* 0x0000000000023942 */ /* 0x000fea0003800100 */
[----:B------:R-:W-:Y:S05]  /*0eb0*/  @P3 BRA `(.L_x_33) ;  /* 0x0000000000243947 */ /* 0x000fea0003800000 */
[----:B----45:R-:W4:Y:S01]  /*0ec0*/  LDS R4, [UR8+0x8] ;  /* 0x00000808ff047984 */ /* 0x030f220008000800 */
[----:B------:R-:W-:-:S05]  /*0ed0*/  IMAD.MOV.U32 R5, RZ, RZ, 0x6000 ;  /* 0x00006000ff057424 */ /* 0x000fca00078e00ff */
[----:B----4-:R-:W-:-:S04]  /*0ee0*/  LOP3.LUT R4, R4, 0x6000, R5, 0xd8, !PT ;  /* 0x0000600004047812 */ /* 0x010fc800078ed805 */
[----:B------:R-:W-:-:S05]  /*0ef0*/  LOP3.LUT R4, R4, 0x400000, RZ, 0xb8, !PT ;  /* 0x0040000004047812 */ /* 0x000fca00078eb8ff */
[----:B------:R4:W-:Y:S02]  /*0f00*/  STS [UR8+0x8], R4 ;  /* 0x00000804ff007988 */ /* 0x0009e40008000808 */
.L_x_32:
[----:B------:R-:W-:Y:S05]  /*0f10*/  BSYNC.RELIABLE B2 ;  /* 0x0000000000027941 */ /* 0x000fea0003800100 */
.L_x_29:
[----:B----45:R-:W4:Y:S02]  /*0f20*/  @!P3 LDS R4, [UR8+0x8] ;  /* 0x00000808ff04b984 */ /* 0x030f240008000800 */
[----:B----4-:R-:W-:-:S05]  /*0f30*/  @!P3 LOP3.LUT R4, R4, 0x8000, RZ, 0xb8, !PT ;  /* 0x000080000404b812 */ /* 0x010fca00078eb8ff */
[----:B------:R4:W-:Y:S02]  /*0f40*/  @!P3 STS [UR8+0x8], R4 ;  /* 0x00000804ff00b988 */ /* 0x0009e40008000808 */
.L_x_33:
[----:B------:R-:W-:Y:S05]  /*0f50*/  BSYNC.RECONVERGENT B3 ;  /* 0x0000000000037941 */ /* 0x000fea0003800200 */
.L_x_28:
[----:B------:R-:W-:Y:S05]  /*0f60*/  WARPSYNC.ALL ;  /* 0x0000000000007948 */ /* 0x000fea0003800000 */
[----:B------:R-:W-:Y:S01]  /*0f70*/  NOP ;  /* 0x0000000000007918 */ /* 0x000fe20000000000 */
[----:B------:R-:W-:-:S04]  /*0f80*/  UIADD3 UR5, UPT, UPT, UR4, 0x80, URZ ;  /* 0x0000008004057890 */ /* 0x000fc8000fffe0ff */
[----:B------:R-:W-:-:S04]  /*0f90*/  UIADD3 UR6, UP0, UPT, UR5, UR16, URZ ;  /* 0x0000001005067290 */ /* 0x000fc8000ff1e0ff */
[----:B------:R-:W-:Y:S01]  /*0fa0*/  ULEA.HI.X.SX32 UR7, UR5, UR17, 0x1, UP0 ;  /* 0x0000001105077291 */ /* 0x000fe200080f0eff */
[----:B------:R-:W-:Y:S11]  /*0fb0*/  @P0 BRA `(.L_x_34) ;  /* 0x0000000000300947 */ /* 0x000ff60003800000 */
[----:B----45:R-:W4:Y:S01]  /*0fc0*/  S2R R4, SR_LANEID ;  /* 0x0000000000047919 */ /* 0x030f220000000000 */
[----:B------:R-:W-:Y:S05]  /*0fd0*/  WARPSYNC.ALL ;  /* 0x0000000000007948 */ /* 0x000fea0003800000 */
[----:B------:R-:W-:Y:S01]  /*0fe0*/  NOP ;  /* 0x0000000000007918 */ /* 0x000fe20000000000 */
[----:B----4-:R-:W-:-:S05]  /*0ff0*/  IMAD.SHL.U32 R6, R4, 0x4, RZ ;  /* 0x0000000404067824 */ /* 0x010fca00078e00ff */
[----:B------:R-:W4:Y:S01]  /*1000*/  LDS R7, [R6+UR8] ;  /* 0x0000000806077984 */ /* 0x000f220008000800 */
[----:B------:R-:W-:-:S05]  /*1010*/  IADD3 R4, P1, PT, R6, UR6, RZ ;  /* 0x0000000606047c10 */ /* 0x000fca000ff3e0ff */
[----:B------:R-:W-:-:S05]  /*1020*/  IMAD.X R5, RZ, RZ, UR7, P1 ;  /* 0x00000007ff057e24 */ /* 0x000fca00088e06ff */
[----:B----4-:R4:W5:Y:S01]  /*1030*/  ATOMG.E.EXCH.STRONG.GPU PT, RZ, [R4], R7 ;  /* 0x0000000704ff73a8 */ /* 0x01096200041ee100 */
[----:B------:R-:W-:-:S04]  /*1040*/  DEPBAR {5,4,3,2,1,0} ;  /* 0x0000003f0000791a */ /* 0x000fc80000000000 */
[----:B------:R-:W2:Y:S02]  /*1050*/  CCTL.E.C.LDCU.IV.DEEP [UR6] ;  /* 0x0000000006007540 */ /* 0x000ea40009c08000 */
[----:B--2---:R4:W-:Y:S01]  /*1060*/  UTMACCTL.IV [UR6] ;  /* 0x00000000060079b9 */ /* 0x0049e20008000000 */
[----:B------:R-:W-:Y:S01]  /*1070*/  NOP ;  /* 0x0000000000007918 */ /* 0x000fe20000000000 */
.L_x_34:
[----:B------:R-:W-:Y:S05]  /*1080*/  @P0 BRA `(.L_x_35) ;  /* 0x00000000000c0947 */ /* 0x000fea0003800000 */
[----:B------:R0:W-:Y:S01]  /*1090*/  UTMACMDFLUSH ;  /* 0x00000000000079b7 */ /* 0x0001e20000000000 */
[----:B------:R-:W-:Y:S05]  /*10a0*/  @P0 BRA `(.L_x_35) ;  /* 0x0000000000040947 */ /* 0x000fea0003800000 */
[----:B------:R-:W-:-:S04]  /*10b0*/  DEPBAR.LE SB0, 0x0 ;  /* 0x000080000000791a */ /* 0x000fc80000000000 */
.L_x_35:
[----:B------:R-:W-:Y:S05]  /*10c0*/  WARPSYNC.ALL ;  /* 0x0000000000007948 */ /* 0x000fea0003800000 */
[----:B------:R-:W-:Y:S01]  /*10d0*/  NOP ;  /* 0x0000000000007918 */ /* 0x000fe20000000000 */
[----:B-----5:R-:W-:Y:S06]  /*10e0*/  BAR.SYNC.DEFER_BLOCKING 0x0 ;  /* 0x0000000000007b1d */ /* 0x020fec0000010000 */
[----:B------:R-:W-:Y:S02]  /*10f0*/  BSSY.RECONVERGENT B3, `(.L_x_36) ;  /* 0x000000b000037945 */ /* 0x000fe40003800200 */
[----:B------:R-:W-:Y:S06]  /*1100*/  BAR.SYNC.DEFER_BLOCKING 0x0 ;  /* 0x0000000000007b1d */ /* 0x000fec0000010000 */
[----:B------:R5:W-:Y:S01]  /*1110*/  @!P0 STS [R11], RZ ;  /* 0x000000ff0b008388 */ /* 0x000be20000000800 */
[----:B------:R-:W-:Y:S01]  /*1120*/  NOP ;  /* 0x0000000000007918 */ /* 0x000fe20000000000 */
[----:B------:R-:W-:Y:S05]  /*1130*/  @P3 BRA `(.L_x_37) ;  /* 0x0000000000183947 */ /* 0x000fea0003800000 */
[----:B----4-:R-:W4:Y:S01]  /*1140*/  LDS R4, [UR8+0x8] ;  /* 0x00000808ff047984 */ /* 0x010f220008000800 */
[----:B------:R-:W2:Y:S01]  /*1150*/  LDC.64 R6, c[0x0][0x390] ;  /* 0x0000e400ff067b82 */ /* 0x000ea20000000a00 */
[----:B------:R-:W-:Y:S02]  /*1160*/  IMAD.MOV.U32 R5, RZ, RZ, 0x70 ;  /* 0x00000070ff057424 */ /* 0x000fe400078e00ff */
[----:B--2---:R2:W-:Y:S03]  /*1170*/  STS.64 [UR8], R6 ;  /* 0x00000006ff007988 */ /* 0x0045e60008000a08 */
[----:B----4-:R-:W-:-:S05]  /*1180*/  LOP3.LUT R4, R4, 0x10, R5, 0xd8, !PT ;  /* 0x0000001004047812 */ /* 0x010fca00078ed805 */
[----:B------:R2:W-:Y:S02]  /*1190*/  STS [UR8+0x8], R4 ;  /* 0x00000804ff007988 */ /* 0x0005e40008000808 */
.L_x_37:
[----:B----4-:R-:W-:Y:S05]  /*11a0*/  BSYNC.RECONVERGENT B3 ;  /* 0x0000000000037941 */ /* 0x010fea0003800200 */
.L_x_36:
[----:B------:R-:W-:Y:S04]  /*11b0*/  BSSY.RECONVERGENT B4, `(.L_x_38) ;  /* 0x0000011000047945 */ /* 0x000fe80003800200 */
[----:B------:R-:W-:Y:S04]  /*11c0*/  BSSY.RELIABLE B3, `(.L_x_39) ;  /* 0x000000e000037945 */ /* 0x000fe80003800100 */
[----:B------:R-:W-:Y:S05]  /*11d0*/  @P3 BRA `(.L_x_40) ;  /* 0x0000000000243947 */ /* 0x000fea0003800000 */
[----:B--2---:R-:W2:Y:S01]  /*11e0*/  LDS R4, [UR8+0x34] ;  /* 0x00003408ff047984 */ /* 0x004ea20008000800 */
[----:B------:R-:W-:-:S05]  /*11f0*/  IMAD.MOV.U32 R5, RZ, RZ, 0x3f000000 ;  /* 0x3f000000ff057424 */ /* 0x000fca00078e00ff */
[----:B--2---:R-:W-:-:S05]  /*1200*/  LOP3.LUT R4, R4, 0xff000000, R5, 0xb8, !PT ;  /* 0xff00000004047812 */ /* 0x004fca00078eb805 */
[----:B------:R2:W-:Y:S01]  /*1210*/  STS [UR8+0x34], R4 ;  /* 0x00003404ff007988 */ /* 0x0005e20008000808 */
[----:B------:R-:W-:Y:S05]  /*1220*/  @P3 BRA `(.L_x_41) ;  /* 0x00000000001c3947 */ /* 0x000fea0003800000 */
[----:B--2---:R-:W2:Y:S01]  /*1230*/  LDS R4, [UR8+0x38] ;  /* 0x00003808ff047984 */ /* 0x004ea20008000800 */
[----:B------:R-:W-:-:S05]  /*1240*/  IMAD.MOV.U32 R5, RZ, RZ, 0x7f ;  /* 0x0000007fff057424 */ /* 0x000fca00078e00ff */
[----:B--2---:R-:W-:-:S05]  /*1250*/  LOP3.LUT R4, R4, 0xff, R5, 0xb8, !PT ;  /* 0x000000ff04047812 */ /* 0x004fca00078eb805 */
[----:B------:R4:W-:Y:S02]  /*1260*/  STS [UR8+0x38], R4 ;  /* 0x00003804ff007988 */ /* 0x0009e40008000808 */
.L_x_40:
[----:B------:R-:W-:Y:S05]  /*1270*/  @P3 BREAK.RELIABLE B3 ;  /* 0x0000000000033942 */ /* 0x000fea0003800100 */
[----:B------:R-:W-:Y:S05]  /*1280*/  @P3 BRA `(.L_x_42) ;  /* 0x00000000000c3947 */ /* 0x000fea0003800000 */
[----:B------:R2:W-:Y:S02]  /*1290*/  STS [UR8+0x20], R3 ;  /* 0x00002003ff007988 */ /* 0x0005e40008000808 */
.L_x_41:
[----:B------:R-:W-:Y:S05]  /*12a0*/  BSYNC.RELIABLE B3 ;  /* 0x0000000000037941 */ /* 0x000fea0003800100 */
.L_x_39:
[----:B------:R2:W-:Y:S02]  /*12b0*/  @!P3 STS [UR8+0x24], R2 ;  /* 0x00002402ff00b988 */ /* 0x0005e40008000808 */
.L_x_42:
[----:B------:R-:W-:Y:S05]  /*12c0*/  BSYNC.RECONVERGENT B4 ;  /* 0x0000000000047941 */ /* 0x000fea0003800200 */
.L_x_38:
[----:B------:R-:W-:Y:S05]  /*12d0*/  WARPSYNC.ALL ;  /* 0x0000000000007948 */ /* 0x000fea0003800000 */
[----:B------:R-:W-:Y:S01]  /*12e0*/  NOP ;  /* 0x0000000000007918 */ /* 0x000fe20000000000 */
[----:B------:R-:W-:Y:S04]  /*12f0*/  BSSY.RECONVERGENT B4, `(.L_x_43) ;  /* 0x000000e000047945 */ /* 0x000fe80003800200 */
[----:B------:R-:W-:Y:S05]  /*1300*/  @P3 BRA `(.L_x_44) ;  /* 0x0000000000303947 */ /* 0x000fea0003800000 */
[----:B--23--:R-:W2:Y:S01]  /*1310*/  LDS R3, [UR8+0x34] ;  /* 0x00003408ff037984 */ /* 0x00cea20008000800 */
[----:B----4-:R-:W3:Y:S03]  /*1320*/  LDC.64 R4, c[0x0][0x3b8] ;  /* 0x0000ee00ff047b82 */ /* 0x010ee60000000a00 */
[----:B------:R-:W4:Y:S01]  /*1330*/  LDS R2, [UR8+0x1c] ;  /* 0x00001c08ff027984 */ /* 0x000f220008000800 */
[C---:B---3--:R-:W-:Y:S01]  /*1340*/  SHF.L.U64.HI R5, R4.reuse, 0x1, R5 ;  /* 0x0000000104057819 */ /* 0x048fe20000010205 */
[----:B------:R-:W-:-:S03]  /*1350*/  IMAD.SHL.U32 R4, R4, 0x2, RZ ;  /* 0x0000000204047824 */ /* 0x000fc600078e00ff */
[--C-:B------:R-:W-:Y:S02]  /*1360*/  SHF.R.U32.HI R7, RZ, 0x4, R5.reuse ;  /* 0x00000004ff077819 */ /* 0x100fe40000011605 */
[----:B------:R-:W-:-:S05]  /*1370*/  SHF.R.U64 R4, R4, 0x4, R5 ;  /* 0x0000000404047819 */ /* 0x000fca0000001205 */
[----:B------:R3:W-:Y:S01]  /*1380*/  STS [UR8+0xc], R4 ;  /* 0x00000c04ff007988 */ /* 0x0007e20008000808 */
[----:B--2---:R-:W-:Y:S02]  /*1390*/  LOP3.LUT R3, R3, 0x7, RZ, 0xb8, !PT ;  /* 0x0000000703037812 */ /* 0x004fe400078eb8ff */
[----:B----4-:R-:W-:-:S03]  /*13a0*/  LOP3.LUT R2, R2, 0xf, R7, 0xb8, !PT ;  /* 0x0000000f02027812 */ /* 0x010fc600078eb807 */
[----:B------:R3:W-:Y:S04]  /*13b0*/  STS [UR8+0x34], R3 ;  /* 0x00003403ff007988 */ /* 0x0007e80008000808 */
[----:B------:R3:W-:Y:S02]  /*13c0*/  STS [UR8+0x1c], R2 ;  /* 0x00001c02ff007988 */ /* 0x0007e40008000808 */
.L_x_44:
[----:B------:R-:W-:Y:S05]  /*13d0*/  BSYNC.RECONVERGENT B4 ;  /* 0x0000000000047941 */ /* 0x000fea0003800200 */
.L_x_43:
[----:B------:R-:W-:Y:S04]  /*13e0*/  BSSY.RECONVERGENT B5, `(.L_x_45) ;  /* 0x000001a000057945 */ /* 0x000fe80003800200 */
[----:B------:R-:W-:Y:S04]  /*13f0*/  BSSY.RELIABLE B4, `(.L_x_46) ;  /* 0x0000015000047945 */ /* 0x000fe80003800100 */
[----:B------:R-:W-:Y:S05]  /*1400*/  @P3 BRA `(.L_x_47) ;  /* 0x0000000000203947 */ /* 0x000fea0003800000 */
[----:B--23--:R-:W2:Y:S02]  /*1410*/  LDS R2, [UR8+0x34] ;  /* 0x00003408ff027984 */ /* 0x00cea40008000800 */
[----:B--2---:R-:W-:-:S05]  /*1420*/  LOP3.LUT R2, R2, 0x38, RZ, 0xb8, !PT ;  /* 0x0000003802027812 */ /* 0x004fca00078eb8ff */
[----:B------:R2:W-:Y:S01]  /*1430*/  STS [UR8+0x34], R2 ;  /* 0x00003402ff007988 */ /* 0x0005e20008000808 */
[----:B------:R-:W-:Y:S05]  /*1440*/  @P3 BRA `(.L_x_48) ;  /* 0x0000000000203947 */ /* 0x000fea0003800000 */
[----:B--2---:R-:W2:Y:S01]  /*1450*/  LDS R2, [UR8+0x8] ;  /* 0x00000808ff027984 */ /* 0x004ea20008000800 */
[----:B------:R-:W-:-:S05]  /*1460*/  IMAD.MOV.U32 R3, RZ, RZ, 0x780 ;  /* 0x00000780ff037424 */ /* 0x000fca00078e00ff */
[----:B--2---:R-:W-:-:S05]  /*1470*/  LOP3.LUT R2, R2, 0x500, R3, 0xd8, !PT ;  /* 0x0000050002027812 */ /* 0x004fca00078ed803 */
[----:B------:R2:W-:Y:S02]  /*1480*/  STS [UR8+0x8], R2 ;  /* 0x00000802ff007988 */ /* 0x0005e40008000808 */
.L_x_47:
[----:B------:R-:W-:Y:S05]  /*1490*/  @P3 BRA `(.L_x_49) ;  /* 0x0000000000283947 */ /* 0x000fea0003800000 */
[----:B--23--:R-:W2:Y:S02]  /*14a0*/  LDS R2, [UR8+0x8] ;  /* 0x00000808ff027984 */ /* 0x00cea40008000800 */
[----:B--2---:R-:W-:-:S05]  /*14b0*/  LOP3.LUT R2, R2, 0x1800, RZ, 0xb8, !PT ;  /* 0x0000180002027812 */ /* 0x004fca00078eb8ff */
[----:B------:R3:W-:Y:S02]  /*14c0*/  STS [UR8+0x8], R2 ;  /* 0x00000802ff007988 */ /* 0x0007e40008000808 */
.L_x_48:
[----:B------:R-:W-:Y:S05]  /*14d0*/  @P3 BREAK.RELIABLE B4 ;  /* 0x0000000000043942 */ /* 0x000fea0003800100 */
[----:B------:R-:W-:Y:S05]  /*14e0*/  @P3 BRA `(.L_x_50) ;  /* 0x0000000000243947 */ /* 0x000fea0003800000 */
[----:B--23--:R-:W2:Y:S01]  /*14f0*/  LDS R2, [UR8+0x8] ;  /* 0x00000808ff027984 */ /* 0x00cea20008000800 */
[----:B------:R-:W-:-:S05]  /*1500*/  IMAD.MOV.U32 R3, RZ, RZ, 0x6000 ;  /* 0x00006000ff037424 */ /* 0x000fca00078e00ff */
[----:B--2---:R-:W-:-:S04]  /*1510*/  LOP3.LUT R2, R2, 0x6000, R3, 0xd8, !PT ;  /* 0x0000600002027812 */ /* 0x004fc800078ed803 */
[----:B------:R-:W-:-:S05]  /*1520*/  LOP3.LUT R2, R2, 0x400000, RZ, 0xb8, !PT ;  /* 0x0040000002027812 */ /* 0x000fca00078eb8ff */
[----:B------:R2:W-:Y:S02]  /*1530*/  STS [UR8+0x8], R2 ;  /* 0x00000802ff007988 */ /* 0x0005e40008000808 */
.L_x_49:
[----:B------:R-:W-:Y:S05]  /*1540*/  BSYNC.RELIABLE B4 ;  /* 0x0000000000047941 */ /* 0x000fea0003800100 */
.L_x_46:
[----:B--23--:R-:W2:Y:S02]  /*1550*/  @!P3 LDS R2, [UR8+0x8] ;  /* 0x00000808ff02b984 */ /* 0x00cea40008000800 */
[----:B--2---:R-:W-:-:S05]  /*1560*/  @!P3 LOP3.LUT R2, R2, 0x8000, RZ, 0xb8, !PT ;  /* 0x000080000202b812 */ /* 0x004fca00078eb8ff */
[----:B------:R2:W-:Y:S02]  /*1570*/  @!P3 STS [UR8+0x8], R2 ;  /* 0x00000802ff00b988 */ /* 0x0005e40008000808 */
.L_x_50:
[----:B------:R-:W-:Y:S05]  /*1580*/  BSYNC.RECONVERGENT B5 ;  /* 0x0000000000057941 */ /* 0x000fea0003800200 */
.L_x_45:
[----:B------:R-:W-:Y:S05]  /*1590*/  WARPSYNC.ALL ;  /* 0x0000000000007948 */ /* 0x000fea0003800000 */
[----:B------:R-:W-:Y:S01]  /*15a0*/  NOP ;  /* 0x0000000000007918 */ /* 0x000fe20000000000 */
[----:B------:R-:W-:-:S04]  /*15b0*/  UIADD3 UR4, UPT, UPT, UR4, 0x100, URZ ;  /* 0x0000010004047890 */ /* 0x000fc8000fffe0ff */
[----:B------:R-:W-:-:S04]  /*15c0*/  UIADD3 UR16, UP0, UPT, UR4, UR16, URZ ;  /* 0x0000001004107290 */ /* 0x000fc8000ff1e0ff */
[----:B------:R-:W-:Y:S01]  /*15d0*/  ULEA.HI.X.SX32 UR17, UR4, UR17, 0x1, UP0 ;  /* 0x0000001104117291 */ /* 0x000fe200080f0eff */
[----:B------:R-:W-:Y:S11]  /*15e0*/  @P0 BRA `(.L_x_51) ;  /* 0x0000000000300947 */ /* 0x000ff60003800000 */
[----:B--23--:R-:W2:Y:S01]  /*15f0*/  S2R R2, SR_LANEID ;  /* 0x0000000000027919 */ /* 0x00cea20000000000 */
[----:B------:R-:W-:Y:S05]  /*1600*/  WARPSYNC.ALL ;  /* 0x0000000000007948 */ /* 0x000fea0003800000 */
[----:B------:R-:W-:Y:S01]  /*1610*/  NOP ;  /* 0x0000000000007918 */ /* 0x000fe20000000000 */
[----:B--2-4-:R-:W-:-:S05]  /*1620*/  IMAD.SHL.U32 R4, R2, 0x4, RZ ;  /* 0x0000000402047824 */ /* 0x014fca00078e00ff */
[----:B------:R-:W2:Y:S01]  /*1630*/  LDS R5, [R4+UR8] ;  /* 0x0000000804057984 */ /* 0x000ea20008000800 */
[----:B------:R-:W-:-:S05]  /*1640*/  IADD3 R2, P1, PT, R4, UR16, RZ ;  /* 0x0000001004027c10 */ /* 0x000fca000ff3e0ff */
[----:B------:R-:W-:-:S05]  /*1650*/  IMAD.X R3, RZ, RZ, UR17, P1 ;  /* 0x00000011ff037e24 */ /* 0x000fca00088e06ff */
[----:B--2---:R2:W3:Y:S01]  /*1660*/  ATOMG.E.EXCH.STRONG.GPU PT, RZ, [R2], R5 ;  /* 0x0000000502ff73a8 */ /* 0x0044e200041ee100 */
[----:B------:R-:W-:-:S04]  /*1670*/  DEPBAR {5,4,3,2,1,0} ;  /* 0x0000003f0000791a */ /* 0x000fc80000000000 */
[----:B------:R-:W4:Y:S02]  /*1680*/  CCTL.E.C.LDCU.IV.DEEP [UR16] ;  /* 0x0000000010007540 */ /* 0x000f240009c08000 */
[----:B----4-:R2:W-:Y:S01]  /*1690*/  UTMACCTL.IV [UR16] ;  /* 0x00000000100079b9 */ /* 0x0105e20008000000 */
[----:B------:R-:W-:Y:S01]  /*16a0*/  NOP ;  /* 0x0000000000007918 */ /* 0x000fe20000000000 */
.L_x_51:
[----:B------:R-:W-:Y:S05]  /*16b0*/  @P0 BRA `(.L_x_52) ;  /* 0x00000000000c0947 */ /* 0x000fea0003800000 */
[----:B------:R0:W-:Y:S01]  /*16c0*/  UTMACMDFLUSH ;  /* 0x00000000000079b7 */ /* 0x0001e20000000000 */
[----:B------:R-:W-:Y:S05]  /*16d0*/  @P0 BRA `(.L_x_52) ;  /* 0x0000000000040947 */ /* 0x000fea0003800000 */
[----:B------:R-:W-:-:S04]  /*16e0*/  DEPBAR.LE SB0, 0x0 ;  /* 0x000080000000791a */ /* 0x000fc80000000000 */
.L_x_52:
[----:B------:R-:W-:Y:S05]  /*16f0*/  WARPSYNC.ALL ;  /* 0x0000000000007948 */ /* 0x000fea0003800000 */
[----:B------:R-:W-:Y:S01]  /*1700*/  NOP ;  /* 0x0000000000007918 */ /* 0x000fe20000000000 */
[----:B---3--:R-:W-:Y:S01]  /*1710*/  BAR.SYNC.DEFER_BLOCKING 0x0 ;  /* 0x0000000000007b1d */ /* 0x008fe20000010000 */
[----:B------:R-:W-:Y:S01]  /*1720*/  ISETP.GE.AND P0, PT, R10, 0x1, PT ;  /* 0x000000010a00780c */ /* 0x000fe20003f06270 */
[----:B------:R-:W-:Y:S01]  /*1730*/  USHF.L.U32 UR31, UR31, 0x7, URZ ;  /* 0x000000071f1f7899 */ /* 0x000fe200080006ff */
[----:B--2---:R-:W-:Y:S01]  /*1740*/  SHF.R.U32.HI R2, RZ, 0x5, R0 ;  /* 0x00000005ff027819 */ /* 0x004fe20000011600 */
[----:B------:R-:W-:-:S02]  /*1750*/  USHF.L.U32 UR15, UR15, 0x6, URZ ;  /* 0x000000060f0f7899 */ /* 0x000fc400080006ff */
[----:B------:R-:W-:Y:S01]  /*1760*/  VOTEU.ALL UP0, P3 ;  /* 0x0000000000ff7886 */ /* 0x000fe20001800000 */
[----:B------:R-:W-:Y:S01]  /*1770*/  UMOV UR4, 0x1 ;  /* 0x0000000100047882 */ /* 0x000fe20000000000 */
[----:B------:R-:W-:Y:S01]  /*1780*/  VOTEU.ALL UP1, P3 ;  /* 0x0000000000ff7886 */ /* 0x000fe20001820000 */
[----:B------:R-:W-:Y:S02]  /*1790*/  R2UR UR9, R2 ;  /* 0x00000000020972ca */ /* 0x000fe400000e0000 */
[----:B------:R-:W-:-:S04]  /*17a0*/  @!UP0 UIADD3 UR12, UPT, UPT, -UR4, 0x100000, URZ ;  /* 0x00100000040c8890 */ /* 0x000fc8000fffe1ff */
[----:B------:R-:W-:Y:S02]  /*17b0*/  @!UP0 USHF.L.U32 UR13, UR12, 0xb, URZ ;  /* 0x0000000b0c0d8899 */ /* 0x000fe400080006ff */
[----:B------:R-:W-:Y:S02]  /*17c0*/  @!UP0 USHF.L.U32 UR12, UR12, 0x1, URZ ;  /* 0x000000010c0c8899 */ /* 0x000fe400080006ff */
[----:B------:R-:W-:-:S04]  /*17d0*/  @!UP0 UIADD3 UR4, UPT, UPT, -UR4, 0x100000, URZ ;  /* 0x0010000004048890 */ /* 0x000fc8000fffe1ff */
[----:B------:R-:W-:Y:S02]  /*17e0*/  @!UP0 USHF.L.U32 UR5, UR4, 0xb, URZ ;  /* 0x0000000b04058899 */ /* 0x000fe400080006ff */
[----:B------:R-:W-:Y:S01]  /*17f0*/  @!UP0 USHF.L.U32 UR4, UR4, 0x1, URZ ;  /* 0x0000000104048899 */ /* 0x000fe200080006ff */
[----:B------:R-:W-:Y:S01]  /*1800*/  VOTEU.ALL UP0, P3 ;  /* 0x0000000000ff7886 */ /* 0x000fe20001800000 */
[----:B------:R-:W2:Y:S04]  /*1810*/  FENCE.VIEW.ASYNC.S ;  /* 0x00000000000073c6 */ /* 0x000ea80000000000 */
[----:B--2---:R2:W3:Y:S06]  /*1820*/  @!UP0 SYNCS.EXCH.64 URZ, [UR8+0xc000], UR12 ;  /* 0x00c0000c08ff85b2 */ /* 0x0044ec0008000100 */
[----:B------:R2:W4:Y:S01]  /*1830*/  @!UP1 SYNCS.EXCH.64 URZ, [UR8+0xc010], UR4 ;  /* 0x00c0100408ff95b2 */ /* 0x0005220008000100 */
[----:B------:R-:W-:Y:S05]  /*1840*/  @!P0 BRA `(.L_x_53) ;  /* 0x0000000800948947 */ /* 0x000fea0003800000 */
[----:B---34-:R-:W-:Y:S01]  /*1850*/  BAR.SYNC.DEFER_BLOCKING 0x0 ;  /* 0x0000000000007b1d */ /* 0x018fe20000010000 */
[----:B------:R-:W-:Y:S01]  /*1860*/  @!P3 IMAD.MOV.U32 R2, RZ, RZ, 0xc000 ;  /* 0x0000c000ff02b424 */ /* 0x000fe200078e00ff */
[----:B------:R-:W-:Y:S01]  /*1870*/  ELECT P1, URZ, PT ;  /* 0x0000000000ff782f */ /* 0x000fe20003820000 */
[----:B--2---:R-:W-:-:S03]  /*1880*/  ULOP3.LUT UR5, UR9, 0x1, URZ, 0xc0, !UPT ;  /* 0x0000000109057892 */ /* 0x004fc6000f8ec0ff */
[C---:B------:R-:W-:Y:S02]  /*1890*/  ISETP.LT.U32.AND P1, PT, R68.reuse, 0x40, P1 ;  /* 0x000000404400780c */ /* 0x040fe40000f21070 */
[----:B------:R-:W-:Y:S01]  /*18a0*/  ELECT P0, URZ, PT ;  /* 0x0000000000ff782f */ /* 0x000fe20003800000 */
[----:B------:R-:W-:Y:S02]  /*18b0*/  ULEA UR24, UR5, UR8, 0xe ;  /* 0x0000000805187291 */ /* 0x000fe4000f8e70ff */
[----:B------:R-:W-:Y:S01]  /*18c0*/  USHF.L.U32 UR26, UR5, 0x6, URZ ;  /* 0x00000006051a7899 */ /* 0x000fe200080006ff */
[----:B------:R-:W-:Y:S01]  /*18d0*/  ISETP.LT.U32.AND P0, PT, R68, 0x40, P0 ;  /* 0x000000404400780c */ /* 0x000fe20000701070 */
[----:B------:R-:W-:Y:S01]  /*18e0*/  UMOV UR27, UR31 ;  /* 0x0000001f001b7c82 */ /* 0x000fe20008000000 */
[----:B------:R-:W-:Y:S02]  /*18f0*/  UIMAD UR5, UR5, -0x2000, UR24 ;  /* 0xffffe000050578a4 */ /* 0x000fe4000f8e0218 */
[----:B------:R-:W-:-:S02]  /*1900*/  UIADD3 UR4, UPT, UPT, UR8, 0x8000, URZ ;  /* 0x0000800008047890 */ /* 0x000fc4000fffe0ff */
[----:B------:R-:W-:Y:S01]  /*1910*/  UMOV UR14, UR26 ;  /* 0x0000001a000e7c82 */ /* 0x000fe20008000000 */
[----:B------:R-:W-:Y:S01]  /*1920*/  VOTEU.ANY UP0, P1 ;  /* 0x0000000000ff7886 */ /* 0x000fe20000800100 */
[----:B------:R-:W-:Y:S02]  /*1930*/  USHF.R.U32.HI UR18, URZ, 0x4, UR8 ;  /* 0x00000004ff127899 */ /* 0x000fe40008011608 */
[----:B------:R-:W-:Y:S01]  /*1940*/  USHF.R.U32.HI UR4, URZ, 0x4, UR4 ;  /* 0x00000004ff047899 */ /* 0x000fe20008011604 */
[----:B------:R2:W-:Y:S01]  /*1950*/  @!P3 SYNCS.ARRIVE.TRANS64 RZ, [UR8+0xc000], R2 ;  /* 0x00c00002ffffb9a7 */ /* 0x0005e20008000008 */
[----:B------:R3:W-:Y:S06]  /*1960*/  MEMBAR.ALL.CTA ;  /* 0x0000000000007992 */ /* 0x0007ec0000008000 */
[----:B---3--:R-:W3:Y:S01]  /*1970*/  FENCE.VIEW.ASYNC.S ;  /* 0x00000000000073c6 */ /* 0x008ee20000000000 */
[----:B------:R-:W-:Y:S01]  /*1980*/  @UP0 UIADD3 UR25, UPT, UPT, UR8, 0xc000, URZ ;  /* 0x0000c00008190890 */ /* 0x000fe2000fffe0ff */
[----:B---3--:R-:W-:Y:S01]  /*1990*/  VOTEU.ANY UP0, P1 ;  /* 0x0000000000ff7886 */ /* 0x008fe20000800100 */
[----:B------:R-:W-:Y:S01]  /*19a0*/  VOTEU.ANY UP1, P0 ;  /* 0x0000000000ff7886 */ /* 0x000fe20000020100 */
[----:B------:R-:W-:-:S02]  /*19b0*/  USGXT.U32 UR18, UR18, 0xe ;  /* 0x0000000e1212789a */ /* 0x000fc40008000000 */
[----:B------:R-:W-:Y:S02]  /*19c0*/  USGXT.U32 UR22, UR4, 0xe ;  /* 0x0000000e0416789a */ /* 0x000fe40008000000 */
[----:B------:R-:W-:Y:S02]  /*19d0*/  @UP1 UIADD3 UR12, UPT, UPT, UR5, 0x8000, URZ ;  /* 0x00008000050c1890 */ /* 0x000fe4000fffe0ff */
[----:B------:R-:W-:Y:S01]  /*19e0*/  @UP1 UIADD3 UR13, UPT, UPT, UR8, 0xc000, URZ ;  /* 0x0000c000080d1890 */ /* 0x000fe2000fffe0ff */
[----:B------:R-:W-:Y:S01]  /*19f0*/  VOTEU.ANY UP1, P0 ;  /* 0x0000000000ff7886 */ /* 0x000fe20000020100 */
[----:B------:R-:W-:Y:S01]  /*1a00*/  UMOV UR4, URZ ;  /* 0x000000ff00047c82 */ /* 0x000fe20008000000 */
[----:B------:R-:W-:Y:S01]  /*1a10*/  UMOV UR19, 0x40004040 ;  /* 0x4000404000137882 */ /* 0x000fe20000000000 */
[----:B------:R-:W-:Y:S01]  /*1a20*/  UMOV UR23, 0x40004040 ;  /* 0x4000404000177882 */ /* 0x000fe20000000000 */
[----:B------:R-:W-:Y:S06]  /*1a30*/  BAR.SYNC.DEFER_BLOCKING 0x0 ;  /* 0x0000000000007b1d */ /* 0x000fec0000010000 */
[----:B------:R3:W-:Y:S01]  /*1a40*/  @UP0 UTMALDG.2D [UR24], [UR10] ;  /* 0x000000180a0005b4 */ /* 0x0007e20008008000 */
[----:B------:R-:W-:-:S04]  /*1a50*/  UIADD3 UR20, UP0, UPT, UR18, 0x2, URZ ;  /* 0x0000000212147890 */ /* 0x000fc8000ff1e0ff */
[----:B------:R-:W-:Y:S01]  /*1a60*/  UIADD3.X UR21, UPT, UPT, UR4, 0x40004040, URZ, UP0, !UPT ;  /* 0x4000404004157890 */ /* 0x000fe200087fe4ff */
[----:B------:R-:W-:Y:S03]  /*1a70*/  BAR.SYNC.DEFER_BLOCKING 0x0 ;  /* 0x0000000000007b1d */ /* 0x000fe60000010000 */
[----:B------:R-:W-:Y:S02]  /*1a80*/  UIADD3.64 UR34, UPT, UPT, UR20, 0x4, URZ ;  /* 0x0000000414227897 */ /* 0x000fe4000fffe0ff */
[----:B------:R-:W-:Y:S02]  /*1a90*/  UIADD3.64 UR36, UPT, UPT, UR20, 0x3fe, URZ ;  /* 0x000003fe14247897 */ /* 0x000fe4000fffe0ff */
[----:B------:R-:W-:Y:S02]  /*1aa0*/  UIADD3.64 UR38, UPT, UPT, UR20, 0x400, URZ ;  /* 0x0000040014267897 */ /* 0x000fe4000fffe0ff */
[----:B------:R-:W-:-:S02]  /*1ab0*/  UIADD3.64 UR40, UPT, UPT, UR20, 0x402, URZ ;  /* 0x0000040214287897 */ /* 0x000fc4000fffe0ff */
[----:B------:R-:W-:Y:S02]  /*1ac0*/  UIADD3.64 UR42, UPT, UPT, UR20, 0x404, URZ ;  /* 0x00000404142a7897 */ /* 0x000fe4000fffe0ff */
[----:B---3--:R-:W-:Y:S02]  /*1ad0*/  UIADD3 UR24, UP0, UPT, UR22, 0x2, URZ ;  /* 0x0000000216187890 */ /* 0x008fe4000ff1e0ff */
[----:B------:R-:W-:Y:S02]  /*1ae0*/  UIADD3.64 UR26, UPT, UPT, UR20, 0x2, URZ ;  /* 0x00000002141a7897 */ /* 0x000fe4000fffe0ff */
[----:B------:R-:W-:Y:S02]  /*1af0*/  UIADD3.X UR25, UPT, UPT, UR4, 0x40004040, URZ, UP0, !UPT ;  /* 0x4000404004197890 */ /* 0x000fe400087fe4ff */
[----:B------:R-:W-:Y:S02]  /*1b00*/  UISETP.NE.U32.AND UP0, UPT, UR9, URZ, UPT ;  /* 0x000000ff0900728c */ /* 0x000fe4000bf05070 */
[----:B------:R-:W-:-:S02]  /*1b10*/  UIADD3.64 UR44, UPT, UPT, UR24, 0x2, URZ ;  /* 0x00000002182c7897 */ /* 0x000fc4000fffe0ff */
[----:B------:R-:W-:Y:S02]  /*1b20*/  UIADD3.64 UR46, UPT, UPT, UR24, 0x4, URZ ;  /* 0x00000004182e7897 */ /* 0x000fe4000fffe0ff */
[----:B------:R-:W-:Y:S01]  /*1b30*/  UIADD3.64 UR48, UPT, UPT, UR24, 0x1fe, URZ ;  /* 0x000001fe18307897 */ /* 0x000fe2000fffe0ff */
[----:B------:R2:W-:Y:S01]  /*1b40*/  @UP1 UTMALDG.2D [UR12], [UR6] ;  /* 0x0000000c060015b4 */ /* 0x0005e20008008000 */
[----:B------:R-:W-:Y:S02]  /*1b50*/  UIADD3.64 UR50, UPT, UPT, UR24, 0x200, URZ ;  /* 0x0000020018327897 */ /* 0x000fe4000fffe0ff */
[----:B------:R-:W-:Y:S02]  /*1b60*/  UIADD3.64 UR52, UPT, UPT, UR24, 0x202, URZ ;  /* 0x0000020218347897 */ /* 0x000fe4000fffe0ff */
[----:B------:R-:W-:Y:S01]  /*1b70*/  UIADD3.64 UR54, UPT, UPT, UR24, 0x204, URZ ;  /* 0x0000020418367897 */ /* 0x000fe2000fffe0ff */
[----:B------:R-:W-:Y:S06]  /*1b80*/  BAR.SYNC.DEFER_BLOCKING 0x0 ;  /* 0x0000000000007b1d */ /* 0x000fec0000010000 */
[----:B------:R-:W3:Y:S02]  /*1b90*/  SYNCS.PHASECHK.TRANS64.TRYWAIT P0, [UR8+0xc000], RZ ;  /* 0x00c000ffff0075a7 */ /* 0x000ee40008001108 */
[----:B--23--:R-:W-:Y:S05]  /*1ba0*/  @!P0 BRA `(.L_x_54) ;  /* 0x0000000c00988947 */ /* 0x00cfea0003800000 */
.L_x_66:
[----:B------:R-:W-:Y:S05]  /*1bb0*/  BRA.U UP0, `(.L_x_55) ;  /* 0x0000000100647547 */ /* 0x000fea000b800000 */
[----:B------:R-:W-:Y:S01]  /*1bc0*/  UMOV UR4, 0x0 ;  /* 0x0000000000047882 */ /* 0x000fe20000000000 */
[----:B------:R-:W-:Y:S01]  /*1bd0*/  UMOV UR5, 0x8100490 ;  /* 0x0810049000057882 */ /* 0x000fe20000000000 */
[----:B------:R-:W-:Y:S01]  /*1be0*/  UMOV UR12, 0x0 ;  /* 0x00000000000c7882 */ /* 0x000fe20000000000 */
[----:B------:R-:W-:Y:S01]  /*1bf0*/  UMOV UR13, 0x8100490 ;  /* 0x08100490000d7882 */ /* 0x000fe20000000000 */
[----:B------:R-:W-:Y:S01]  /*1c00*/  UMOV UR28, 0x0 ;  /* 0x00000000001c7882 */ /* 0x000fe20000000000 */
[----:B------:R-:W-:Y:S01]  /*1c10*/  UMOV UR29, 0x8100490 ;  /* 0x08100490001d7882 */ /* 0x000fe20000000000 */
[----:B------:R2:W-:Y:S01]  /*1c20*/  UTCHMMA gdesc[UR18], gdesc[UR22], tmem[UR32], tmem[UR4], idesc[UR5], !UPT ;  /* 0x00ff0416120075ea */ /* 0x0005e2000f800020 */
[----:B------:R-:W-:Y:S01]  /*1c30*/  UMOV UR56, 0x0 ;  /* 0x0000000000387882 */ /* 0x000fe20000000000 */
[----:B------:R-:W-:Y:S01]  /*1c40*/  UMOV UR57, 0x8100490 ;  /* 0x0810049000397882 */ /* 0x000fe20000000000 */
[----:B------:R2:W-:Y:S01]  /*1c50*/  UTCHMMA gdesc[UR20], gdesc[UR24], tmem[UR32], tmem[UR12], idesc[UR13], UPT ;  /* 0x00ff0c18140075ea */ /* 0x0005e2000b800020 */
        /* <DEDUP_REMOVED lines=12> */
[----:B------:R2:W-:Y:S01]  /*1d20*/  UTCHMMA gdesc[UR40], gdesc[UR52], tmem[UR32], tmem[UR62], idesc[UR63], UPT ;  /* 0x00ff3e34280075ea */ /* 0x0005e2000b800020 */
[----:B------:R2:W-:Y:S01]  /*1d30*/  UTCHMMA gdesc[UR42], gdesc[UR54], tmem[UR32], tmem[UR64], idesc[UR65], UPT ;  /* 0x00ff40362a0075ea */ /* 0x0005e2000b800020 */
[----:B------:R-:W-:Y:S01]  /*1d40*/  NOP ;  /* 0x0000000000007918 */ /* 0x000fe20000000000 */
.L_x_55:
[----:B------:R-:W-:Y:S01]  /*1d50*/  ELECT P0, URZ, PT ;  /* 0x0000000000ff782f */ /* 0x000fe20003800000 */
[----:B--2---:R-:W-:-:S03]  /*1d60*/  UIADD3 UR4, UPT, UPT, UR8, 0xc010, URZ ;  /* 0x0000c01008047890 */ /* 0x004fc6000fffe0ff */
[----:B------:R-:W-:Y:S01]  /*1d70*/  ISETP.LT.U32.AND P0, PT, R68, 0x20, P0 ;  /* 0x000000204400780c */ /* 0x000fe20000701070 */
[----:B------:R-:W-:-:S12]  /*1d80*/  UMOV UR5, URZ ;  /* 0x000000ff00057c82 */ /* 0x000fd80008000000 */
[----:B------:R-:W-:Y:S01]  /*1d90*/  VOTEU.ANY UP0, P0 ;  /* 0x0000000000ff7886 */ /* 0x000fe20000000100 */
[----:B------:R-:W-:Y:S01]  /*1da0*/  VOTEU.ANY UP1, P0 ;  /* 0x0000000000ff7886 */ /* 0x000fe20000020100 */
[----:B------:R-:W-:-:S03]  /*1db0*/  ISETP.GE.U32.AND P0, PT, R10, 0x81, PT ;  /* 0x000000810a00780c */ /* 0x000fc60003f06070 */
[----:B------:R-:W-:Y:S02]  /*1dc0*/  @UP0 UMOV UR12, UR4 ;  /* 0x00000004000c0c82 */ /* 0x000fe40008000000 */
[----:B------:R2:W-:Y:S01]  /*1dd0*/  @UP1 UTCBAR [UR12], URZ ;  /* 0x000000ff0c0013e9 */ /* 0x0005e200080000ff */
[----:B------:R-:W-:Y:S06]  /*1de0*/  BAR.SYNC.DEFER_BLOCKING 0x0 ;  /* 0x0000000000007b1d */ /* 0x000fec0000010000 */
[----:B------:R-:W3:Y:S02]  /*1df0*/  SYNCS.PHASECHK.TRANS64.TRYWAIT P1, [UR8+0xc010], RZ ;  /* 0x00c010ffff0075a7 */ /* 0x000ee40008021108 */
[----:B--23--:R-:W-:Y:S05]  /*1e00*/  @!P1 BRA `(.L_x_56) ;  /* 0x0000000c000c9947 */ /* 0x00cfea0003800000 */
.L_x_67:
[----:B------:R-:W-:Y:S05]  /*1e10*/  @!P0 BRA `(.L_x_53) ;  /* 0x0000000400208947 */ /* 0x000fea0003800000 */
[----:B------:R-:W-:Y:S01]  /*1e20*/  IMAD.MOV.U32 R2, RZ, RZ, 0x1 ;  /* 0x00000001ff027424 */ /* 0x000fe200078e00ff */
[----:B------:R-:W2:Y:S01]  /*1e30*/  LDCU UR68, c[0x0][0x3a0] ;  /* 0x00007400ff4477ac */ /* 0x000ea20008000800 */
[----:B------:R-:W-:-:S05]  /*1e40*/  UMOV UR33, 0x80 ;  /* 0x0000008000217882 */ /* 0x000fca0000000000 */
.L_x_60:
[----:B------:R-:W-:Y:S01]  /*1e50*/  BAR.SYNC.DEFER_BLOCKING 0x0 ;  /* 0x0000000000007b1d */ /* 0x000fe20000010000 */
[----:B------:R-:W-:Y:S01]  /*1e60*/  @!P3 IMAD.MOV.U32 R3, RZ, RZ, 0xc000 ;  /* 0x0000c000ff03b424 */ /* 0x000fe200078e00ff */
[----:B------:R-:W-:Y:S01]  /*1e70*/  ELECT P1, URZ, PT ;  /* 0x0000000000ff782f */ /* 0x000fe20003820000 */
[----:B------:R-:W-:-:S03]  /*1e80*/  ULOP3.LUT UR12, UR9, 0x1, URZ, 0xc0, !UPT ;  /* 0x00000001090c7892 */ /* 0x000fc6000f8ec0ff */
[C---:B------:R-:W-:Y:S02]  /*1e90*/  ISETP.LT.U32.AND P1, PT, R68.reuse, 0x40, P1 ;  /* 0x000000404400780c */ /* 0x040fe40000f21070 */
[----:B------:R-:W-:Y:S01]  /*1ea0*/  ELECT P0, URZ, PT ;  /* 0x0000000000ff782f */ /* 0x000fe20003800000 */
[----:B------:R-:W-:Y:S02]  /*1eb0*/  ULEA UR28, UR12, UR8, 0xe ;  /* 0x000000080c1c7291 */ /* 0x000fe4000f8e70ff */
[----:B------:R-:W-:Y:S01]  /*1ec0*/  ULEA UR30, UR12, UR33, 0x6 ;  /* 0x000000210c1e7291 */ /* 0x000fe2000f8e30ff */
[----:B------:R-:W-:Y:S01]  /*1ed0*/  ISETP.LT.U32.AND P0, PT, R68, 0x40, P0 ;  /* 0x000000404400780c */ /* 0x000fe20000701070 */
[----:B------:R-:W-:-:S05]  /*1ee0*/  UIMAD UR12, UR12, -0x2000, UR28 ;  /* 0xffffe0000c0c78a4 */ /* 0x000fca000f8e021c */
[----:B------:R-:W-:Y:S01]  /*1ef0*/  UMOV UR14, UR30 ;  /* 0x0000001e000e7c82 */ /* 0x000fe20008000000 */
[----:B------:R-:W-:Y:S01]  /*1f00*/  VOTEU.ANY UP0, P1 ;  /* 0x0000000000ff7886 */ /* 0x000fe20000800100 */
[----:B------:R3:W-:Y:S01]  /*1f10*/  @!P3 SYNCS.ARRIVE.TRANS64 RZ, [UR8+0xc000], R3 ;  /* 0x00c00003ffffb9a7 */ /* 0x0007e20008000008 */
[----:B------:R4:W-:Y:S06]  /*1f20*/  MEMBAR.ALL.CTA ;  /* 0x0000000000007992 */ /* 0x0009ec0000008000 */
[----:B----4-:R-:W4:Y:S01]  /*1f30*/  FENCE.VIEW.ASYNC.S ;  /* 0x00000000000073c6 */ /* 0x010f220000000000 */
[----:B------:R-:W-:Y:S01]  /*1f40*/  @UP0 UIADD3 UR29, UPT, UPT, UR8, 0xc000, URZ ;  /* 0x0000c000081d0890 */ /* 0x000fe2000fffe0ff */
[----:B----4-:R-:W-:Y:S01]  /*1f50*/  VOTEU.ANY UP0, P1 ;  /* 0x0000000000ff7886 */ /* 0x010fe20000800100 */
[----:B------:R-:W-:Y:S01]  /*1f60*/  VOTEU.ANY UP1, P0 ;  /* 0x0000000000ff7886 */ /* 0x000fe20000020100 */
[----:B---3--:R-:W-:-:S04]  /*1f70*/  IMAD.U32 R3, R2, -0x80000000, RZ ;  /* 0x8000000002037824 */ /* 0x008fc800078e00ff */
[----:B------:R-:W-:Y:S02]  /*1f80*/  @UP1 UIADD3 UR12, UPT, UPT, UR12, 0x8000, URZ ;  /* 0x000080000c0c1890 */ /* 0x000fe4000fffe0ff */
[----:B------:R-:W-:Y:S01]  /*1f90*/  @UP1 UIADD3 UR13, UPT, UPT, UR8, 0xc000, URZ ;  /* 0x0000c000080d1890 */ /* 0x000fe2000fffe0ff */
[----:B------:R-:W-:Y:S01]  /*1fa0*/  VOTEU.ANY UP1, P0 ;  /* 0x0000000000ff7886 */ /* 0x000fe20000020100 */
[----:B------:R-:W-:Y:S06]  /*1fb0*/  BAR.SYNC.DEFER_BLOCKING 0x0 ;  /* 0x0000000000007b1d */ /* 0x000fec0000010000 */
[----:B------:R3:W-:Y:S01]  /*1fc0*/  @UP0 UTMALDG.2D [UR28], [UR10] ;  /* 0x0000001c0a0005b4 */ /* 0x0007e20008008000 */
[----:B------:R-:W-:Y:S01]  /*1fd0*/  UISETP.NE.U32.AND UP0, UPT, UR9, URZ, UPT ;  /* 0x000000ff0900728c */ /* 0x000fe2000bf05070 */
[----:B------:R-:W-:Y:S06]  /*1fe0*/  BAR.SYNC.DEFER_BLOCKING 0x0 ;  /* 0x0000000000007b1d */ /* 0x000fec0000010000 */
[----:B------:R3:W-:Y:S02]  /*1ff0*/  @UP1 UTMALDG.2D [UR12], [UR6] ;  /* 0x0000000c060015b4 */ /* 0x0007e40008008000 */
[----:B------:R-:W-:Y:S06]  /*2000*/  BAR.SYNC.DEFER_BLOCKING 0x0 ;  /* 0x0000000000007b1d */ /* 0x000fec0000010000 */
[----:B------:R-:W4:Y:S02]  /*2010*/  SYNCS.PHASECHK.TRANS64.TRYWAIT P0, [UR8+0xc000], R3 ;  /* 0x00c00003ff0075a7 */ /* 0x000f240008001108 */
[----:B---34-:R-:W-:Y:S05]  /*2020*/  @!P0 BRA `(.L_x_57) ;  /* 0x0000000800908947 */ /* 0x018fea0003800000 */
.L_x_68:
[----:B------:R-:W-:Y:S05]  /*2030*/  BRA.U UP0, `(.L_x_58) ;  /* 0x0000000100647547 */ /* 0x000fea000b800000 */
[----:B------:R-:W-:Y:S01]  /*2040*/  UMOV UR12, 0x0 ;  /* 0x00000000000c7882 */ /* 0x000fe20000000000 */
[----:B------:R-:W-:Y:S01]  /*2050*/  UMOV UR13, 0x8100490 ;  /* 0x08100490000d7882 */ /* 0x000fe20000000000 */
[----:B------:R-:W-:Y:S01]  /*2060*/  UMOV UR28, 0x0 ;  /* 0x00000000001c7882 */ /* 0x000fe20000000000 */
[----:B------:R-:W-:Y:S01]  /*2070*/  UMOV UR29, 0x8100490 ;  /* 0x08100490001d7882 */ /* 0x000fe20000000000 */
        /* <DEDUP_REMOVED lines=21> */
.L_x_58:
[----:B------:R-:W-:-:S04]  /*21d0*/  ELECT P0, URZ, PT ;  /* 0x0000000000ff782f */ /* 0x000fc80003800000 */
[----:B------:R-:W-:-:S13]  /*21e0*/  ISETP.LT.U32.AND P0, PT, R68, 0x20, P0 ;  /* 0x000000204400780c */ /* 0x000fda0000701070 */
[----:B------:R-:W-:Y:S01]  /*21f0*/  VOTEU.ANY UP0, P0 ;  /* 0x0000000000ff7886 */ /* 0x000fe20000000100 */
[----:B------:R-:W-:-:S04]  /*2200*/  VOTEU.ANY UP1, P0 ;  /* 0x0000000000ff7886 */ /* 0x000fc80000020100 */
[----:B---3--:R-:W-:Y:S02]  /*2210*/  @UP0 UMOV UR12, UR4 ;  /* 0x00000004000c0c82 */ /* 0x008fe40008000000 */
[----:B------:R3:W-:Y:S01]  /*2220*/  @UP1 UTCBAR [UR12], URZ ;  /* 0x000000ff0c0013e9 */ /* 0x0007e200080000ff */
[----:B------:R-:W-:Y:S06]  /*2230*/  BAR.SYNC.DEFER_BLOCKING 0x0 ;  /* 0x0000000000007b1d */ /* 0x000fec0000010000 */
[----:B------:R-:W4:Y:S02]  /*2240*/  SYNCS.PHASECHK.TRANS64.TRYWAIT P0, [UR8+0xc010], R3 ;  /* 0x00c01003ff0075a7 */ /* 0x000f240008001108 */
[----:B---34-:R-:W-:Y:S05]  /*2250*/  @!P0 BRA `(.L_x_59) ;  /* 0x0000000800108947 */ /* 0x018fea0003800000 */
.L_x_69:
[----:B------:R-:W-:Y:S01]  /*2260*/  UIADD3 UR33, UPT, UPT, UR33, 0x80, URZ ;  /* 0x0000008021217890 */ /* 0x000fe2000fffe0ff */
[----:B------:R-:W-:-:S03]  /*2270*/  LOP3.LUT R2, R2, 0x1, RZ, 0x3c, !PT ;  /* 0x0000000102027812 */ /* 0x000fc600078e3cff */
[----:B--2---:R-:W-:-:S09]  /*2280*/  UISETP.GE.AND UP0, UPT, UR33, UR68, UPT ;  /* 0x000000442100728c */ /* 0x004fd2000bf06270 */
[----:B------:R-:W-:Y:S05]  /*2290*/  BRA.U !UP0, `(.L_x_60) ;  /* 0xfffffff908ec7547 */ /* 0x000fea000b83ffff */
.L_x_53:
[----:B---34-:R-:W-:Y:S06]  /*22a0*/  BAR.SYNC.DEFER_BLOCKING 0x0 ;  /* 0x0000000000007b1d */ /* 0x018fec0000010000 */
[----:B------:R-:W-:Y:S04]  /*22b0*/  BSSY.RECONVERGENT B5, `(.L_x_61) ;  /* 0x0000004000057945 */ /* 0x000fe80003800200 */
[----:B------:R-:W-:Y:S05]  /*22c0*/  @P3 BRA `(.L_x_62) ;  /* 0x0000000000083947 */ /* 0x000fea0003800000 */
[----:B------:R-:W3:Y:S02]  /*22d0*/  SYNCS.CCTL.IV [UR8+0xc000] ;  /* 0x00c00000ff0079b1 */ /* 0x000ee40008000008 */
[----:B---3--:R-:W3:Y:S02]  /*22e0*/  SYNCS.CCTL.IV [UR8+0xc010] ;  /* 0x00c01000ff0079b1 */ /* 0x008ee40008000008 */
.L_x_62:
[----:B--2---:R-:W-:Y:S05]  /*22f0*/  BSYNC.RECONVERGENT B5 ;  /* 0x0000000000057941 */ /* 0x004fea0003800200 */
.L_x_61:
[----:B------:R-:W-:Y:S01]  /*2300*/  USHF.L.U32 UR9, UR9, 0x15, URZ ;  /* 0x0000001509097899 */ /* 0x000fe200080006ff */
[C---:B------:R-:W-:Y:S01]  /*2310*/  IMAD.SHL.U32 R2, R0.reuse, 0x80, RZ ;  /* 0x0000008000027824 */ /* 0x040fe200078e00ff */
[----:B------:R-:W-:Y:S01]  /*2320*/  ELECT P0, URZ, PT ;  /* 0x0000000000ff782f */ /* 0x000fe20003800000 */
[----:B------:R-:W-:Y:S01]  /*2330*/  IMAD.SHL.U32 R3, R0, 0x10, RZ ;  /* 0x0000001000037824 */ /* 0x000fe200078e00ff */
[----:B------:R-:W-:Y:S02]  /*2340*/  ULOP3.LUT UR9, UR9, 0x600000, URZ, 0xc0, !UPT ;  /* 0x0060000009097892 */ /* 0x000fe4000f8ec0ff */
[----:B------:R-:W-:Y:S01]  /*2350*/  LOP3.LUT R0, R2, 0x3f80, RZ, 0xc0, !PT ;  /* 0x00003f8002007812 */ /* 0x000fe200078ec0ff */
[----:B------:R-:W-:Y:S01]  /*2360*/  UMOV UR10, UR31 ;  /* 0x0000001f000a7c82 */ /* 0x000fe20008000000 */
[----:B------:R-:W-:Y:S01]  /*2370*/  UIADD3 UR9, UPT, UPT, UR32, UR9, URZ ;  /* 0x0000000920097290 */ /* 0x000fe2000fffe0ff */
[----:B------:R-:W-:Y:S02]  /*2380*/  ISETP.LT.U32.AND P0, PT, R68, 0x20, P0 ;  /* 0x000000204400780c */ /* 0x000fe40000701070 */
[----:B------:R-:W-:-:S04]  /*2390*/  LOP3.LUT R0, R0, 0x70, R3, 0xf8, !PT ;  /* 0x0000007000007812 */ /* 0x000fc800078ef803 */
[C---:B------:R-:W-:Y:S02]  /*23a0*/  LOP3.LUT R2, R0.reuse, 0x10, RZ, 0x3c, !PT ;  /* 0x0000001000027812 */ /* 0x040fe400078e3cff */
[----:B-----5:R-:W2:Y:S01]  /*23b0*/  LDTM.x64 R4, tmem[UR9] ;  /* 0x00000009000479ee */ /* 0x020ea20008340000 */
[----:B------:R-:W-:Y:S01]  /*23c0*/  LOP3.LUT R3, R0, 0x20, RZ, 0x3c, !PT ;  /* 0x0000002000037812 */ /* 0x000fe200078e3cff */
[----:B------:R-:W-:Y:S01]  /*23d0*/  NOP ;  /* 0x0000000000007918 */ /* 0x000fe20000000000 */
[----:B------:R-:W-:Y:S02]  /*23e0*/  UMOV UR9, UR15 ;  /* 0x0000000f00097c82 */ /* 0x000fe40008000000 */
[----:B--2---:R-:W-:Y:S01]  /*23f0*/  VOTEU.ANY UP1, P0 ;  /* 0x0000000000ff7886 */ /* 0x004fe20000020100 */
[----:B------:R-:W-:Y:S01]  /*2400*/  VOTEU.ANY UP0, P0 ;  /* 0x0000000000ff7886 */ /* 0x000fe20000000100 */
[----:B------:R-:W-:Y:S02]  /*2410*/  F2FP.BF16.F32.PACK_AB R4, R5, R4 ;  /* 0x000000040504723e */ /* 0x000fe400000010ff */
[----:B------:R-:W-:-:S02]  /*2420*/  F2FP.BF16.F32.PACK_AB R5, R7, R6 ;  /* 0x000000060705723e */ /* 0x000fc400000010ff */
[----:B------:R-:W-:Y:S02]  /*2430*/  F2FP.BF16.F32.PACK_AB R12, R13, R12 ;  /* 0x0000000c0d0c723e */ /* 0x000fe400000010ff */
[----:B------:R-:W-:Y:S02]  /*2440*/  F2FP.BF16.F32.PACK_AB R6, R9, R8 ;  /* 0x000000080906723e */ /* 0x000fe400000010ff */
[----:B------:R-:W-:Y:S02]  /*2450*/  F2FP.BF16.F32.PACK_AB R7, R11, R10 ;  /* 0x0000000a0b07723e */ /* 0x000fe400000010ff */
[----:B------:R-:W-:Y:S02]  /*2460*/  F2FP.BF16.F32.PACK_AB R13, R15, R14 ;  /* 0x0000000e0f0d723e */ /* 0x000fe400000010ff */
[----:B------:R-:W-:Y:S01]  /*2470*/  F2FP.BF16.F32.PACK_AB R20, R21, R20 ;  /* 0x000000141514723e */ /* 0x000fe200000010ff */
[----:B---3--:R2:W-:Y:S01]  /*2480*/  STS.128 [R0+UR8], R4 ;  /* 0x0000000400007988 */ /* 0x0085e20008000c08 */
[----:B------:R-:W-:-:S02]  /*2490*/  F2FP.BF16.F32.PACK_AB R14, R17, R16 ;  /* 0x00000010110e723e */ /* 0x000fc400000010ff */
[----:B------:R-:W-:Y:S02]  /*24a0*/  F2FP.BF16.F32.PACK_AB R15, R19, R18 ;  /* 0x00000012130f723e */ /* 0x000fe400000010ff */
[----:B------:R-:W-:Y:S02]  /*24b0*/  F2FP.BF16.F32.PACK_AB R21, R23, R22 ;  /* 0x000000161715723e */ /* 0x000fe400000010ff */
[----:B------:R-:W-:Y:S01]  /*24c0*/  F2FP.BF16.F32.PACK_AB R28, R29, R28 ;  /* 0x0000001c1d1c723e */ /* 0x000fe200000010ff */
[----:B------:R2:W-:Y:S01]  /*24d0*/  STS.128 [R2+UR8], R12 ;  /* 0x0000000c02007988 */ /* 0x0005e20008000c08 */
[----:B------:R-:W-:Y:S02]  /*24e0*/  F2FP.BF16.F32.PACK_AB R22, R25, R24 ;  /* 0x000000181916723e */ /* 0x000fe400000010ff */
[----:B------:R-:W-:Y:S02]  /*24f0*/  F2FP.BF16.F32.PACK_AB R23, R27, R26 ;  /* 0x0000001a1b17723e */ /* 0x000fe400000010ff */
[----:B------:R-:W-:-:S02]  /*2500*/  F2FP.BF16.F32.PACK_AB R29, R31, R30 ;  /* 0x0000001e1f1d723e */ /* 0x000fc400000010ff */
[----:B------:R-:W-:Y:S01]  /*2510*/  F2FP.BF16.F32.PACK_AB R36, R37, R36 ;  /* 0x000000242524723e */ /* 0x000fe200000010ff */
[----:B------:R2:W-:Y:S01]  /*2520*/  STS.128 [R3+UR8], R20 ;  /* 0x0000001403007988 */ /* 0x0005e20008000c08 */
[----:B------:R-:W-:Y:S02]  /*2530*/  F2FP.BF16.F32.PACK_AB R30, R33, R32 ;  /* 0x00000020211e723e */ /* 0x000fe400000010ff */
[----:B------:R-:W-:Y:S02]  /*2540*/  F2FP.BF16.F32.PACK_AB R31, R35, R34 ;  /* 0x00000022231f723e */ /* 0x000fe400000010ff */
[----:B------:R-:W-:Y:S02]  /*2550*/  F2FP.BF16.F32.PACK_AB R37, R39, R38 ;  /* 0x000000262725723e */ /* 0x000fe400000010ff */
[----:B------:R-:W-:Y:S02]  /*2560*/  F2FP.BF16.F32.PACK_AB R44, R45, R44 ;  /* 0x0000002c2d2c723e */ /* 0x000fe400000010ff */
[----:B------:R-:W-:-:S02]  /*2570*/  LOP3.LUT R8, R0, 0x30, RZ, 0x3c, !PT ;  /* 0x0000003000087812 */ /* 0x000fc400078e3cff */
[----:B------:R-:W-:Y:S02]  /*2580*/  F2FP.BF16.F32.PACK_AB R38, R41, R40 ;  /* 0x000000282926723e */ /* 0x000fe400000010ff */
[----:B------:R-:W-:Y:S01]  /*2590*/  F2FP.BF16.F32.PACK_AB R39, R43, R42 ;  /* 0x0000002a2b27723e */ /* 0x000fe200000010ff */
[----:B------:R2:W-:Y:S01]  /*25a0*/  STS.128 [R8+UR8], R28 ;  /* 0x0000001c08007988 */ /* 0x0005e20008000c08 */
[----:B------:R-:W-:Y:S02]  /*25b0*/  F2FP.BF16.F32.PACK_AB R45, R47, R46 ;  /* 0x0000002e2f2d723e */ /* 0x000fe400000010ff */
[----:B------:R-:W-:Y:S02]  /*25c0*/  F2FP.BF16.F32.PACK_AB R52, R53, R52 ;  /* 0x000000343534723e */ /* 0x000fe400000010ff */
[----:B------:R-:W-:Y:S02]  /*25d0*/  LOP3.LUT R9, R0, 0x40, RZ, 0x3c, !PT ;  /* 0x0000004000097812 */ /* 0x000fe400078e3cff */
[----:B------:R-:W-:-:S02]  /*25e0*/  F2FP.BF16.F32.PACK_AB R46, R49, R48 ;  /* 0x00000030312e723e */ /* 0x000fc400000010ff */
[----:B------:R-:W-:Y:S01]  /*25f0*/  F2FP.BF16.F32.PACK_AB R47, R51, R50 ;  /* 0x00000032332f723e */ /* 0x000fe200000010ff */
[----:B------:R2:W-:Y:S01]  /*2600*/  STS.128 [R9+UR8], R36 ;  /* 0x0000002409007988 */ /* 0x0005e20008000c08 */
[----:B------:R-:W-:Y:S02]  /*2610*/  F2FP.BF16.F32.PACK_AB R53, R55, R54 ;  /* 0x000000363735723e */ /* 0x000fe400000010ff */
[----:B------:R-:W-:Y:S02]  /*2620*/  F2FP.BF16.F32.PACK_AB R60, R61, R60 ;  /* 0x0000003c3d3c723e */ /* 0x000fe400000010ff */
[----:B------:R-:W-:Y:S02]  /*2630*/  LOP3.LUT R10, R0, 0x50, RZ, 0x3c, !PT ;  /* 0x00000050000a7812 */ /* 0x000fe400078e3cff */
[----:B------:R-:W-:Y:S02]  /*2640*/  F2FP.BF16.F32.PACK_AB R54, R57, R56 ;  /* 0x000000383936723e */ /* 0x000fe400000010ff */
[----:B------:R-:W-:Y:S01]  /*2650*/  F2FP.BF16.F32.PACK_AB R55, R59, R58 ;  /* 0x0000003a3b37723e */ /* 0x000fe200000010ff */
[----:B------:R2:W-:Y:S01]  /*2660*/  STS.128 [R10+UR8], R44 ;  /* 0x0000002c0a007988 */ /* 0x0005e20008000c08 */
[----:B------:R-:W-:-:S02]  /*2670*/  F2FP.BF16.F32.PACK_AB R61, R63, R62 ;  /* 0x0000003e3f3d723e */ /* 0x000fc400000010ff */
[C---:B------:R-:W-:Y:S02]  /*2680*/  LOP3.LUT R11, R0.reuse, 0x60, RZ, 0x3c, !PT ;  /* 0x00000060000b7812 */ /* 0x040fe400078e3cff */
[----:B------:R-:W-:Y:S02]  /*2690*/  F2FP.BF16.F32.PACK_AB R62, R65, R64 ;  /* 0x00000040413e723e */ /* 0x000fe400000010ff */
[----:B------:R-:W-:Y:S01]  /*26a0*/  F2FP.BF16.F32.PACK_AB R63, R67, R66 ;  /* 0x00000042433f723e */ /* 0x000fe200000010ff */
[----:B------:R2:W-:Y:S01]  /*26b0*/  STS.128 [R11+UR8], R52 ;  /* 0x000000340b007988 */ /* 0x0005e20008000c08 */
[----:B------:R-:W-:-:S05]  /*26c0*/  LOP3.LUT R16, R0, 0x70, RZ, 0x3c, !PT ;  /* 0x0000007000107812 */ /* 0x000fca00078e3cff */
[----:B------:R2:W-:Y:S01]  /*26d0*/  STS.128 [R16+UR8], R60 ;  /* 0x0000003c10007988 */ /* 0x0005e20008000c08 */
[----:B------:R3:W-:Y:S06]  /*26e0*/  MEMBAR.ALL.CTA ;  /* 0x0000000000007992 */ /* 0x0007ec0000008000 */
[----:B---3--:R-:W3:Y:S02]  /*26f0*/  FENCE.VIEW.ASYNC.S ;  /* 0x00000000000073c6 */ /* 0x008ee40000000000 */
[----:B---3--:R-:W-:Y:S06]  /*2700*/  BAR.SYNC.DEFER_BLOCKING 0x0 ;  /* 0x0000000000007b1d */ /* 0x008fec0000010000 */
[----:B------:R2:W-:Y:S01]  /*2710*/  @UP1 UTMASTG.2D [UR8], [UR16] ;  /* 0x00000008100013b5 */ /* 0x0005e20008008000 */
[----:B------:R0:W-:Y:S01]  /*2720*/  UTMACMDFLUSH ;  /* 0x00000000000079b7 */ /* 0x0001e20000000000 */
[----:B------:R-:W-:-:S04]  /*2730*/  DEPBAR.LE SB0, 0x0 ;  /* 0x000080000000791a */ /* 0x000fc80000000000 */
[----:B------:R-:W-:Y:S08]  /*2740*/  BAR.SYNC.DEFER_BLOCKING 0x0 ;  /* 0x0000000000007b1d */ /* 0x000ff00000010000 */
[----:B------:R-:W-:Y:S06]  /*2750*/  BAR.SYNC.DEFER_BLOCKING 0x0 ;  /* 0x0000000000007b1d */ /* 0x000fec0000010000 */
[----:B--2---:R-:W-:Y:S05]  /*2760*/  @P2 BRA `(.L_x_63) ;  /* 0x0000000000a02947 */ /* 0x004fea0003800000 */
[----:B------:R-:W2:Y:S01]  /*2770*/  S2UR UR5, SR_CgaCtaId ;  /* 0x00000000000579c3 */ /* 0x000ea20000008800 */
[----:B------:R-:W-:Y:S01]  /*2780*/  NOP ;  /* 0x0000000000007918 */ /* 0x000fe20000000000 */
[----:B------:R-:W-:Y:S01]  /*2790*/  UMOV UR4, 0x50 ;  /* 0x0000005000047882 */ /* 0x000fe20000000000 */
[----:B------:R-:W-:Y:S02]  /*27a0*/  IMAD.U32 R0, RZ, RZ, UR32 ;  /* 0x00000020ff007e24 */ /* 0x000fe4000f8e00ff */
[----:B------:R-:W-:Y:S02]  /*27b0*/  IMAD.MOV.U32 R3, RZ, RZ, 0x3 ;  /* 0x00000003ff037424 */ /* 0x000fe400078e00ff */
[----:B------:R-:W-:Y:S01]  /*27c0*/  IMAD.MOV.U32 R7, RZ, RZ, 0x1 ;  /* 0x00000001ff077424 */ /* 0x000fe200078e00ff */
[----:B------:R-:W-:-:S04]  /*27d0*/  LOP3.LUT R0, R0, 0xffff, RZ, 0xc0, !PT ;  /* 0x0000ffff00007812 */ /* 0x000fc800078ec0ff */
[----:B------:R-:W-:-:S05]  /*27e0*/  SHF.R.U32.HI R0, RZ, 0x5, R0 ;  /* 0x00000005ff007819 */ /* 0x000fca0000011600 */
[----:B------:R-:W-:Y:S01]  /*27f0*/  VIADD R2, R0, 0x10 ;  /* 0x0000001000027836 */ /* 0x000fe20000000000 */
[----:B------:R-:W-:Y:S01]  /*2800*/  SHF.L.U32 R0, R3, R0, RZ ;  /* 0x0000000003007219 */ /* 0x000fe200000006ff */
[----:B--2---:R-:W-:-:S03]  /*2810*/  ULEA UR6, UR5, UR4, 0x18 ;  /* 0x0000000405067291 */ /* 0x004fc6000f8ec0ff */
[----:B------:R-:W-:-:S04]  /*2820*/  SHF.L.U32 R3, R7, R2, RZ ;  /* 0x0000000207037219 */ /* 0x000fc800000006ff */
[----:B------:R-:W-:Y:S02]  /*2830*/  LOP3.LUT R0, R3, R0, RZ, 0xfc, !PT ;  /* 0x0000000003007212 */ /* 0x000fe400078efcff */
[----:B------:R-:W2:Y:S02]  /*2840*/  LDS R5, [UR6] ;  /* 0x00000006ff057984 */ /* 0x000ea40008000800 */
[C---:B------:R-:W-:Y:S02]  /*2850*/  LOP3.LUT R2, R0.reuse, 0xffff, RZ, 0xc0, !PT ;  /* 0x0000ffff00027812 */ /* 0x040fe400078ec0ff */
[----:B--2---:R-:W-:-:S04]  /*2860*/  LOP3.LUT R3, R0, 0xffff, R5, 0x80, !PT ;  /* 0x0000ffff00037812 */ /* 0x004fc800078e8005 */
[----:B------:R-:W-:-:S13]  /*2870*/  ISETP.NE.AND P0, PT, R3, R2, PT ;  /* 0x000000020300720c */ /* 0x000fda0003f05270 */
[----:B------:R-:W-:Y:S05]  /*2880*/  @P0 BRA `(.L_x_64) ;  /* 0x0000000000500947 */ /* 0x000fea0003800000 */
[----:B------:R-:W-:Y:S02]  /*2890*/  SHF.R.U32.HI R5, RZ, 0x10, R5 ;  /* 0x00000010ff057819 */ /* 0x000fe40000011605 */
[----:B------:R-:W-:-:S04]  /*28a0*/  SHF.R.U32.HI R2, RZ, 0x10, R0 ;  /* 0x00000010ff027819 */ /* 0x000fc80000011600 */
[----:B------:R-:W-:-:S04]  /*28b0*/  LOP3.LUT R5, R5, R2, RZ, 0xc0, !PT ;  /* 0x0000000205057212 */ /* 0x000fc800078ec0ff */
[----:B------:R-:W-:-:S13]  /*28c0*/  ISETP.NE.AND P0, PT, R5, R2, PT ;  /* 0x000000020500720c */ /* 0x000fda0003f05270 */
[----:B------:R-:W-:Y:S05]  /*28d0*/  @P0 BRA `(.L_x_65) ;  /* 0x0000000000300947 */ /* 0x000fea0003800000 */
[----:B------:R-:W-:Y:S01]  /*28e0*/  R2UR UR4, R0 ;  /* 0x00000000000472ca */ /* 0x000fe200000e0000 */
[----:B------:R-:W-:Y:S01]  /*28f0*/  VOTEU.ANY UR5, UPT, PT ;  /* 0x0000000000057886 */ /* 0x000fe200038e0100 */
[----:B------:R-:W2:Y:S01]  /*2900*/  S2R R0, SR_LANEID ;  /* 0x0000000000007919 */ /* 0x000ea20000000000 */
[----:B------:R-:W-:-:S10]  /*2910*/  UFLO.U32 UR5, UR5 ;  /* 0x00000005000572bd */ /* 0x000fd400080e0000 */
[----:B------:R-:W-:-:S06]  /*2920*/  ULOP3.LUT UR4, URZ, UR4, URZ, 0x33, !UPT ;  /* 0x00000004ff047292 */ /* 0x000fcc000f8e33ff */
[----:B------:R-:W-:-:S04]  /*2930*/  IMAD.U32 R2, RZ, RZ, UR4 ;  /* 0x00000004ff027e24 */ /* 0x000fc8000f8e00ff */
[----:B------:R-:W3:Y:S02]  /*2940*/  REDUX UR7, R2 ;  /* 0x00000000020773c4 */ /* 0x000ee40000000000 */
[----:B------:R4:W-:Y:S01]  /*2950*/  UTCATOMSWS.AND URZ, UR4 ;  /* 0x0000000400ff79e3 */ /* 0x0009e20008000000 */
[----:B--2---:R-:W-:Y:S01]  /*2960*/  ISETP.EQ.U32.AND P0, PT, R0, UR5, PT ;  /* 0x0000000500007c0c */ /* 0x004fe2000bf02070 */
[----:B---3--:R-:W-:-:S12]  /*2970*/  IMAD.U32 R0, RZ, RZ, UR7 ;  /* 0x00000007ff007e24 */ /* 0x008fd8000f8e00ff */
[----:B------:R4:W-:Y:S01]  /*2980*/  @P0 ATOMS.AND RZ, [UR6], R0 ;  /* 0x00000000ffff098c */ /* 0x0009e2000a800006 */
[----:B------:R-:W-:Y:S05]  /*2990*/  BRA `(.L_x_63) ;  /* 0x0000000000147947 */ /* 0x000fea0003800000 */
.L_x_65:
[----:B------:R-:W-:-:S07]  /*29a0*/  MOV R2, 0x29c0 ;  /* 0x000029c000027802 */ /* 0x000fce0000000f00 */
[----:B-1----:R-:W-:Y:S05]  /*29b0*/  CALL.REL.NOINC `($__internal_0_$__cuda_sm10x_tcgen05_guardrail_trap_col_being_dealloced_not_returned_by_alloc) ;  /* 0x0000000000447944 */ /* 0x002fea0003c00000 */
[----:B------:R-:W-:Y:S05]  /*29c0*/  BRA `(.L_x_63) ;  /* 0x0000000000087947 */ /* 0x000fea0003800000 */
.L_x_64:
[----:B------:R-:W-:-:S07]  /*29d0*/  MOV R2, 0x29f0 ;  /* 0x000029f000027802 */ /* 0x000fce0000000f00 */
[----:B-1----:R-:W-:Y:S05]  /*29e0*/  CALL.REL.NOINC `($__internal_2_$__cuda_sm10x_tcgen05_guardrail_trap_unallocated_columns_being_dealloced) ;  /* 0x0000000000507944 */ /* 0x002fea0003c00000 */
.L_x_63:
[----:B------:R-:W-:Y:S01]  /*29f0*/  NOP ;  /* 0x0000000000007918 */ /* 0x000fe20000000000 */
[----:B----4-:R-:W-:Y:S05]  /*2a00*/  EXIT ;  /* 0x000000000000794d */ /* 0x010fea0003800000 */
.L_x_54:
[----:B------:R-:W2:Y:S02]  /*2a10*/  SYNCS.PHASECHK.TRANS64.TRYWAIT P0, [UR8+0xc000], RZ ;  /* 0x00c000ffff0075a7 */ /* 0x000ea40008001108 */
[----:B--2---:R-:W-:Y:S05]  /*2a20*/  @!P0 BRA `(.L_x_54) ;  /* 0xfffffffc00f88947 */ /* 0x004fea000383ffff */
[----:B------:R-:W-:Y:S05]  /*2a30*/  BRA `(.L_x_66) ;  /* 0xfffffff0005c7947 */ /* 0x000fea000383ffff */
.L_x_56:
[----:B------:R-:W2:Y:S02]  /*2a40*/  SYNCS.PHASECHK.TRANS64.TRYWAIT P1, [UR8+0xc010], RZ ;  /* 0x00c010ffff0075a7 */ /* 0x000ea40008021108 */
[----:B--2---:R-:W-:Y:S05]  /*2a50*/  @!P1 BRA `(.L_x_56) ;  /* 0xfffffffc00f89947 */ /* 0x004fea000383ffff */
[----:B------:R-:W-:Y:S05]  /*2a60*/  BRA `(.L_x_67) ;  /* 0xfffffff000e87947 */ /* 0x000fea000383ffff */
.L_x_57:
[----:B------:R-:W3:Y:S02]  /*2a70*/  SYNCS.PHASECHK.TRANS64.TRYWAIT P0, [UR8+0xc000], R3 ;  /* 0x00c00003ff0075a7 */ /* 0x000ee40008001108 */
[----:B---3--:R-:W-:Y:S05]  /*2a80*/  @!P0 BRA `(.L_x_57) ;  /* 0xfffffffc00f88947 */ /* 0x008fea000383ffff */
[----:B------:R-:W-:Y:S05]  /*2a90*/  BRA `(.L_x_68) ;  /* 0xfffffff400647947 */ /* 0x000fea000383ffff */
.L_x_59:
[----:B------:R-:W3:Y:S02]  /*2aa0*/  SYNCS.PHASECHK.TRANS64.TRYWAIT P0, [UR8+0xc010], R3 ;  /* 0x00c01003ff0075a7 */ /* 0x000ee40008001108 */
[----:B---3--:R-:W-:Y:S05]  /*2ab0*/  @!P0 BRA `(.L_x_59) ;  /* 0xfffffffc00f88947 */ /* 0x008fea000383ffff */
[----:B------:R-:W-:Y:S05]  /*2ac0*/  BRA `(.L_x_69) ;  /* 0xfffffff400e47947 */ /* 0x000fea000383ffff */
        .weak           $__internal_0_$__cuda_sm10x_tcgen05_guardrail_trap_col_being_dealloced_not_returned_by_alloc
        .type           $__internal_0_$__cuda_sm10x_tcgen05_guardrail_trap_col_being_dealloced_not_returned_by_alloc,@function
        .size           $__internal_0_$__cuda_sm10x_tcgen05_guardrail_trap_col_being_dealloced_not_returned_by_alloc,($__internal_1_$__cuda_sm10x_tcgen05_guardrail_trap_phase_invalid_during_alloc - $__internal_0_$__cuda_sm10x_tcgen05_guardrail_trap_col_being_dealloced_not_returned_by_alloc)
$__internal_0_$__cuda_sm10x_tcgen05_guardrail_trap_col_being_dealloced_not_returned_by_alloc:
[----:B------:R-:W-:Y:S05]  /*2ad0*/  BPT.TRAP 0x1 ;  /* 0x000000040000795c */ /* 0x000fea0000300000 */
[----:B------:R-:W-:-:S04]  /*2ae0*/  IMAD.MOV.U32 R3, RZ, RZ, 0x0 ;  /* 0x00000000ff037424 */ /* 0x000fc800078e00ff */
[----:B------:R-:W-:Y:S05]  /*2af0*/  RET.REL.NODEC R2 `(gluon_tcgen05) ;  /* 0xffffffd402407950 */ /* 0x000fea0003c3ffff */
        .weak           $__internal_1_$__cuda_sm10x_tcgen05_guardrail_trap_phase_invalid_during_alloc
        .type           $__internal_1_$__cuda_sm10x_tcgen05_guardrail_trap_phase_invalid_during_alloc,@function
        .size           $__internal_1_$__cuda_sm10x_tcgen05_guardrail_trap_phase_invalid_during_alloc,($__internal_2_$__cuda_sm10x_tcgen05_guardrail_trap_unallocated_columns_being_dealloced - $__internal_1_$__cuda_sm10x_tcgen05_guardrail_trap_phase_invalid_during_alloc)
$__internal_1_$__cuda_sm10x_tcgen05_guardrail_trap_phase_invalid_during_alloc:
[----:B------:R-:W-:Y:S05]  /*2b00*/  BPT.TRAP 0x1 ;  /* 0x000000040000795c */ /* 0x000fea0000300000 */
[----:B------:R-:W-:-:S04]  /*2b10*/  IMAD.MOV.U32 R3, RZ, RZ, 0x0 ;  /* 0x00000000ff037424 */ /* 0x000fc800078e00ff */
[----:B------:R-:W-:Y:S05]  /*2b20*/  RET.REL.NODEC R2 `(gluon_tcgen05) ;  /* 0xffffffd402347950 */ /* 0x000fea0003c3ffff */
        .weak           $__internal_2_$__cuda_sm10x_tcgen05_guardrail_trap_unallocated_columns_being_dealloced
        .type           $__internal_2_$__cuda_sm10x_tcgen05_guardrail_trap_unallocated_columns_being_dealloced,@function
        .size           $__internal_2_$__cuda_sm10x_tcgen05_guardrail_trap_unallocated_columns_being_dealloced,(.L_x_73 - $__internal_2_$__cuda_sm10x_tcgen05_guardrail_trap_unallocated_columns_being_dealloced)
$__internal_2_$__cuda_sm10x_tcgen05_guardrail_trap_unallocated_columns_being_dealloced:
[----:B------:R-:W-:Y:S05]  /*2b30*/  BPT.TRAP 0x1 ;  /* 0x000000040000795c */ /* 0x000fea0000300000 */
[----:B------:R-:W-:-:S04]  /*2b40*/  IMAD.MOV.U32 R3, RZ, RZ, 0x0 ;  /* 0x00000000ff037424 */ /* 0x000fc800078e00ff */
[----:B------:R-:W-:Y:S05]  /*2b50*/  RET.REL.NODEC R2 `(gluon_tcgen05) ;  /* 0xffffffd402287950 */ /* 0x000fea0003c3ffff */
.L_x_70:
[----:B------:R-:W-:-:S00]  /*2b60*/  BRA `(.L_x_70) ;  /* 0xfffffffc00fc7947 */ /* 0x000fc0000383ffff */
[----:B------:R-:W-:-:S00]  /*2b70*/  NOP ;  /* 0x0000000000007918 */ /* 0x000fc00000000000 */
        /* <DEDUP_REMOVED lines=8> */
.L_x_73:


//--------------------- .nv.shared.gluon_tcgen05  --------------------------
	.section	.nv.shared.gluon_tcgen05,"aw",@nobits
	.sectionflags	@""
	.align	16
	.zero		1024


//--------------------- .nv.shared.reserved.0     --------------------------
	.section	.nv.shared.reserved.0,"aw",@nobits
	.align	8
	.weak		__nv_reservedSMEM_offset_0_alias
	.size		__nv_reservedSMEM_offset_0_alias, 0, 64
	.other		__nv_reservedSMEM_offset_0_alias,@"STO_CUDA_RESERVED_SHARED STV_DEFAULT"
__nv_reservedSMEM_offset_0_alias:
	.zero		0
.nv.shared.reserved.0:
	.zero		64
	.weak		__nv_reservedSMEM_allocation_phase
	.type		__nv_reservedSMEM_allocation_phase,@object
	.size		__nv_reservedSMEM_allocation_phase,(.L_0 - __nv_reservedSMEM_allocation_phase)
__nv_reservedSMEM_allocation_phase:
	.zero		1
.L_0:
	.zero		7
	.weak		__nv_reservedSMEM_devtool_atexit_pc
	.type		__nv_reservedSMEM_devtool_atexit_pc,@object
	.size		__nv_reservedSMEM_devtool_atexit_pc,(__nv_reservedSMEM_allocation_mask - __nv_reservedSMEM_devtool_atexit_pc)
__nv_reservedSMEM_devtool_atexit_pc:
	.zero		8
	.weak		__nv_reservedSMEM_allocation_mask
	.type		__nv_reservedSMEM_allocation_mask,@object
	.size		__nv_reservedSMEM_allocation_mask,(.L_2 - __nv_reservedSMEM_allocation_mask)
__nv_reservedSMEM_allocation_mask:
	.zero		4
.L_2:


//--------------------- .nv.constant0.gluon_tcgen05 --------------------------
	.section	.nv.constant0.gluon_tcgen05,"a",@progbits
	.sectionflags	@""
	.align	4
.nv.constant0.gluon_tcgen05:
	.zero		976


//--------------------- SYMBOLS --------------------------

	.type		.nv.reservedSmem.offset0,@object
	.size		.nv.reservedSmem.offset0,0x4
	.type		.nv.reservedSmem.cap,@object
	.size		.nv.reservedSmem.cap,0x4
